	.target	sm_90a

	.elftype	@"ET_EXEC"


//--------------------- .note.nv.tkinfo           --------------------------
	.section	.note.nv.tkinfo,"",@"SHT_NOTE"
	.sectionflags	@"SHF_NOTE_NV_TKINFO"
	.tkinfo
        /*0018*/ 	.word	0x00000002
        /*0030*/ 	.string	""
        /*0030*/ 	.string	"ptxas"
        /*0030*/ 	.string	"Cuda compilation tools, release 13.0, V13.0.88"
        /*0030*/ 	.string	"Build cuda_13.0.r13.0/compiler.36424714_0"
        /*0030*/ 	.string	"-arch sm_90a -m 64 "



//--------------------- .note.nv.cuinfo           --------------------------
	.section	.note.nv.cuinfo,"",@"SHT_NOTE"
	.sectionflags	@"SHF_NOTE_NV_CUINFO"
        /*0018*/ 	.short	0x0002
        /*001a*/ 	.short	0x005a
        /*001c*/ 	.short	0x0082
	.zero		2


//--------------------- .nv.info                  --------------------------
	.section	.nv.info,"",@"SHT_CUDA_INFO"
	.align	4


	//----- nvinfo : EIATTR_REGCOUNT
	.align		4
        /*0000*/ 	.byte	0x04, 0x2f
        /*0002*/ 	.short	(.L_15 - .L_14)
	.align		4
.L_14:
        /*0004*/ 	.word	index@(_ZN7cutlass13device_kernelINS_4gemm6kernel13GemmUniversalIN4cute5tupleIJiiiiEEENS1_10collective13CollectiveMmaINS1_34MainloopSm90TmaGmmaWarpSpecializedILi8ENS5_IJNS4_1CILi2EEENSA_ILi1EEESC_EEENS1_35KernelTmaWarpSpecializedCooperativeEEENS5_IJNSA_ILi384EEENSA_ILi48EEENSA_ILi32EEEEEENS_6half_tENS5_IJlSC_lEEESK_SL_NS4_8TiledMMAINS4_8MMA_AtomIJNS4_4SM904GMMA25MMA_64x16x16_F32F16F16_SSILNSP_5MajorE0ELSR_0ELNSP_7ScaleInE1ELSS_1EEEEEENS4_6LayoutISD_NS5_IJSC_NSA_ILi0EEESW_EEEEENS5_IJNS4_10UnderscoreESZ_SZ_EEEEENS4_13SM90_TMA_LOADENS4_14ComposedLayoutINS4_7SwizzleILi2ELi4ELi3EEENS4_18smem_ptr_flag_bitsILi16EEENSV_INS5_IJNSA_ILi8EEESI_EEENS5_IJSI_SC_EEEEEEEvNS4_8identityENS4_23SM90_TMA_LOAD_MULTICASTES1C_vS1D_EENS_8epilogue10collective6detail29Sm90TmaWarpSpecializedAdapterINS1H_15DefaultEpilogueISK_SL_SL_NS1G_6thread17LinearCombinationISK_Li1EffLNS1L_9ScaleType4KindE0ELNS_15FloatRoundStyleE2ESK_EENS1_15EpilogueDefaultEEEEEvvEEEEvNT_6ParamsE)
        /*0008*/ 	.word	0x000000a8


	//----- nvinfo : EIATTR_FRAME_SIZE
	.align		4
.L_15:
        /*000c*/ 	.byte	0x04, 0x11
        /*000e*/ 	.short	(.L_17 - .L_16)
	.align		4
.L_16:
        /*0010*/ 	.word	index@(_ZN7cutlass13device_kernelINS_4gemm6kernel13GemmUniversalIN4cute5tupleIJiiiiEEENS1_10collective13CollectiveMmaINS1_34MainloopSm90TmaGmmaWarpSpecializedILi8ENS5_IJNS4_1CILi2EEENSA_ILi1EEESC_EEENS1_35KernelTmaWarpSpecializedCooperativeEEENS5_IJNSA_ILi384EEENSA_ILi48EEENSA_ILi32EEEEEENS_6half_tENS5_IJlSC_lEEESK_SL_NS4_8TiledMMAINS4_8MMA_AtomIJNS4_4SM904GMMA25MMA_64x16x16_F32F16F16_SSILNSP_5MajorE0ELSR_0ELNSP_7ScaleInE1ELSS_1EEEEEENS4_6LayoutISD_NS5_IJSC_NSA_ILi0EEESW_EEEEENS5_IJNS4_10UnderscoreESZ_SZ_EEEEENS4_13SM90_TMA_LOADENS4_14ComposedLayoutINS4_7SwizzleILi2ELi4ELi3EEENS4_18smem_ptr_flag_bitsILi16EEENSV_INS5_IJNSA_ILi8EEESI_EEENS5_IJSI_SC_EEEEEEEvNS4_8identityENS4_23SM90_TMA_LOAD_MULTICASTES1C_vS1D_EENS_8epilogue10collective6detail29Sm90TmaWarpSpecializedAdapterINS1H_15DefaultEpilogueISK_SL_SL_NS1G_6thread17LinearCombinationISK_Li1EffLNS1L_9ScaleType4KindE0ELNS_15FloatRoundStyleE2ESK_EENS1_15EpilogueDefaultEEEEEvvEEEEvNT_6ParamsE)
        /*0014*/ 	.word	0x00000000


	//----- nvinfo : EIATTR_MIN_STACK_SIZE
	.align		4
.L_17:
        /*0018*/ 	.byte	0x04, 0x12
        /*001a*/ 	.short	(.L_19 - .L_18)
	.align		4
.L_18:
        /*001c*/ 	.word	index@(_ZN7cutlass13device_kernelINS_4gemm6kernel13GemmUniversalIN4cute5tupleIJiiiiEEENS1_10collective13CollectiveMmaINS1_34MainloopSm90TmaGmmaWarpSpecializedILi8ENS5_IJNS4_1CILi2EEENSA_ILi1EEESC_EEENS1_35KernelTmaWarpSpecializedCooperativeEEENS5_IJNSA_ILi384EEENSA_ILi48EEENSA_ILi32EEEEEENS_6half_tENS5_IJlSC_lEEESK_SL_NS4_8TiledMMAINS4_8MMA_AtomIJNS4_4SM904GMMA25MMA_64x16x16_F32F16F16_SSILNSP_5MajorE0ELSR_0ELNSP_7ScaleInE1ELSS_1EEEEEENS4_6LayoutISD_NS5_IJSC_NSA_ILi0EEESW_EEEEENS5_IJNS4_10UnderscoreESZ_SZ_EEEEENS4_13SM90_TMA_LOADENS4_14ComposedLayoutINS4_7SwizzleILi2ELi4ELi3EEENS4_18smem_ptr_flag_bitsILi16EEENSV_INS5_IJNSA_ILi8EEESI_EEENS5_IJSI_SC_EEEEEEEvNS4_8identityENS4_23SM90_TMA_LOAD_MULTICASTES1C_vS1D_EENS_8epilogue10collective6detail29Sm90TmaWarpSpecializedAdapterINS1H_15DefaultEpilogueISK_SL_SL_NS1G_6thread17LinearCombinationISK_Li1EffLNS1L_9ScaleType4KindE0ELNS_15FloatRoundStyleE2ESK_EENS1_15EpilogueDefaultEEEEEvvEEEEvNT_6ParamsE)
        /*0020*/ 	.word	0x00000000
.L_19:


//--------------------- .nv.compat                --------------------------
	.section	.nv.compat,"",@"SHT_CUDA_COMPAT_INFO"
	.align	4
        /*0000*/ 	.byte	0x02, 0x09, 0x01, 0x00, 0x02, 0x02, 0x04, 0x00, 0x02, 0x05, 0x05, 0x00, 0x03, 0x07, 0x01, 0x01
        /*0010*/ 	.byte	0x02, 0x03, 0x01, 0x00, 0x02, 0x06, 0x01, 0x00, 0x04, 0x0b, 0x08, 0x00, 0x00, 0x00, 0x00, 0x00
        /*0020*/ 	.byte	0x00, 0x00, 0x00, 0x00


//--------------------- .nv.info._ZN7cutlass13device_kernelINS_4gemm6kernel13GemmUniversalIN4cute5tupleIJiiiiEEENS1_10collective13CollectiveMmaINS1_34MainloopSm90TmaGmmaWarpSpecializedILi8ENS5_IJNS4_1CILi2EEENSA_ILi1EEESC_EEENS1_35KernelTmaWarpSpecializedCooperativeEEENS5_IJNSA_ILi384EEENSA_ILi48EEENSA_ILi32EEEEEENS_6half_tENS5_IJlSC_lEEESK_SL_NS4_8TiledMMAINS4_8MMA_AtomIJNS4_4SM904GMMA25MMA_64x16x16_F32F16F16_SSILNSP_5MajorE0ELSR_0ELNSP_7ScaleInE1ELSS_1EEEEEENS4_6LayoutISD_NS5_IJSC_NSA_ILi0EEESW_EEEEENS5_IJNS4_10UnderscoreESZ_SZ_EEEEENS4_13SM90_TMA_LOADENS4_14ComposedLayoutINS4_7SwizzleILi2ELi4ELi3EEENS4_18smem_ptr_flag_bitsILi16EEENSV_INS5_IJNSA_ILi8EEESI_EEENS5_IJSI_SC_EEEEEEEvNS4_8identityENS4_23SM90_TMA_LOAD_MULTICASTES1C_vS1D_EENS_8epilogue10collective6detail29Sm90TmaWarpSpecializedAdapterINS1H_15DefaultEpilogueISK_SL_SL_NS1G_6thread17LinearCombinationISK_Li1EffLNS1L_9ScaleType4KindE0ELNS_15FloatRoundStyleE2ESK_EENS1_15EpilogueDefaultEEEEEvvEEEEvNT_6ParamsE --------------------------
	.section	.nv.info._ZN7cutlass13device_kernelINS_4gemm6kernel13GemmUniversalIN4cute5tupleIJiiiiEEENS1_10collective13CollectiveMmaINS1_34MainloopSm90TmaGmmaWarpSpecializedILi8ENS5_IJNS4_1CILi2EEENSA_ILi1EEESC_EEENS1_35KernelTmaWarpSpecializedCooperativeEEENS5_IJNSA_ILi384EEENSA_ILi48EEENSA_ILi32EEEEEENS_6half_tENS5_IJlSC_lEEESK_SL_NS4_8TiledMMAINS4_8MMA_AtomIJNS4_4SM904GMMA25MMA_64x16x16_F32F16F16_SSILNSP_5MajorE0ELSR_0ELNSP_7ScaleInE1ELSS_1EEEEEENS4_6LayoutISD_NS5_IJSC_NSA_ILi0EEESW_EEEEENS5_IJNS4_10UnderscoreESZ_SZ_EEEEENS4_13SM90_TMA_LOADENS4_14ComposedLayoutINS4_7SwizzleILi2ELi4ELi3EEENS4_18smem_ptr_flag_bitsILi16EEENSV_INS5_IJNSA_ILi8EEESI_EEENS5_IJSI_SC_EEEEEEEvNS4_8identityENS4_23SM90_TMA_LOAD_MULTICASTES1C_vS1D_EENS_8epilogue10collective6detail29Sm90TmaWarpSpecializedAdapterINS1H_15DefaultEpilogueISK_SL_SL_NS1G_6thread17LinearCombinationISK_Li1EffLNS1L_9ScaleType4KindE0ELNS_15FloatRoundStyleE2ESK_EENS1_15EpilogueDefaultEEEEEvvEEEEvNT_6ParamsE,"",@"SHT_CUDA_INFO"
	.sectionflags	@""
	.align	4


	//----- nvinfo : EIATTR_CUDA_API_VERSION
	.align		4
        /*0000*/ 	.byte	0x04, 0x37
        /*0002*/ 	.short	(.L_21 - .L_20)
.L_20:
        /*0004*/ 	.word	0x00000082


	//----- nvinfo : EIATTR_KPARAM_INFO
	.align		4
.L_21:
        /*0008*/ 	.byte	0x04, 0x17
        /*000a*/ 	.short	(.L_23 - .L_22)
.L_22:
        /*000c*/ 	.word	0x00000000
        /*0010*/ 	.short	0x0000
        /*0012*/ 	.short	0x0070
        /*0014*/ 	.byte	0x00, 0xf0, 0x01, 0x10


	//----- nvinfo : EIATTR_SPARSE_MMA_MASK
	.align		4
.L_23:
        /*0018*/ 	.byte	0x03, 0x50
        /*001a*/ 	.short	0x0000


	//----- nvinfo : EIATTR_MAXREG_COUNT
	.align		4
        /*001c*/ 	.byte	0x03, 0x1b
        /*001e*/ 	.short	0x00a8


	//----- nvinfo : EIATTR_NUM_BARRIERS
	.align		4
        /*0020*/ 	.byte	0x02, 0x4c
        /*0022*/ 	.byte	0x01
	.zero		1


	//----- nvinfo : EIATTR_EXTERNS
	.align		4
        /*0024*/ 	.byte	0x04, 0x0f
        /*0026*/ 	.short	(.L_25 - .L_24)


	//   ....[0]....
	.align		4
.L_24:
        /*0028*/ 	.word	index@(__assertfail)


	//----- nvinfo : EIATTR_MERCURY_ISA_VERSION
	.align		4
.L_25:
        /*002c*/ 	.byte	0x03, 0x5f
        /*002e*/ 	.short	0x0101


	//----- nvinfo : EIATTR_INT_WARP_WIDE_INSTR_OFFSETS
	.align		4
        /*0030*/ 	.byte	0x04, 0x31
        /*0032*/ 	.short	(.L_27 - .L_26)


	//   ....[0]....
.L_26:
        /*0034*/ 	.word	0x00000530


	//   ....[1]....
        /*0038*/ 	.word	0x00000560


	//   ....[2]....
        /*003c*/ 	.word	0x00000700


	//   ....[3]....
        /*0040*/ 	.word	0x00002850


	//----- nvinfo : EIATTR_COOP_GROUP_MASK_REGIDS
	.align		4
.L_27:
        /*0044*/ 	.byte	0x04, 0x29
        /*0046*/ 	.short	(.L_29 - .L_28)


	//   ....[0]....
.L_28:
        /*0048*/ 	.word	0xffffffff


	//   ....[1]....
        /*004c*/ 	.word	0xffffffff


	//   ....[2]....
        /*0050*/ 	.word	0xffffffff


	//   ....[3]....
        /*0054*/ 	.word	0xffffffff


	//   ....[4]....
        /*0058*/ 	.word	0xffffffff


	//   ....[5]....
        /*005c*/ 	.word	0xffffffff


	//----- nvinfo : EIATTR_COOP_GROUP_INSTR_OFFSETS
	.align		4
.L_29:
        /*0060*/ 	.byte	0x04, 0x28
        /*0062*/ 	.short	(.L_31 - .L_30)


	//   ....[0]....
.L_30:
        /*0064*/ 	.word	0x00000060


	//   ....[1]....
        /*0068*/ 	.word	0x00000070


	//   ....[2]....
        /*006c*/ 	.word	0x00000130


	//   ....[3]....
        /*0070*/ 	.word	0x00000380


	//   ....[4]....
        /*0074*/ 	.word	0x000008b0


	//   ....[5]....
        /*0078*/ 	.word	0x00001490


	//----- nvinfo : EIATTR_REG_RECONFIG
	.align		4
.L_31:
        /*007c*/ 	.byte	0x01, 0x54
	.zero		2


	//----- nvinfo : EIATTR_SYSCALL_OFFSETS
	.align		4
        /*0080*/ 	.byte	0x04, 0x46
        /*0082*/ 	.short	(.L_33 - .L_32)


	//   ....[0]....
.L_32:
        /*0084*/ 	.word	0x00001680


	//----- nvinfo : EIATTR_MBARRIER_INSTR_OFFSETS
	.align		4
.L_33:
        /*0088*/ 	.byte	0x04, 0x39
        /*008a*/ 	.short	(.L_35 - .L_34)


	//   ....[0]....
.L_34:
        /*008c*/ 	.word	0x00000250
        /*0090*/ 	.word	0x000000ff
        /*0094*/ 	.word	0x00000000
        /*0098*/ 	.short	0x0100
        /*009a*/ 	.byte	0x08
	.zero		1


	//   ....[1]....
        /*009c*/ 	.word	0x00000260
        /*00a0*/ 	.word	0x000000ff
        /*00a4*/ 	.word	0x00000040
        /*00a8*/ 	.short	0x0100
        /*00aa*/ 	.byte	0x08
	.zero		1


	//   ....[2]....
        /*00ac*/ 	.word	0x00000270
        /*00b0*/ 	.word	0x000000ff
        /*00b4*/ 	.word	0x00000008
        /*00b8*/ 	.short	0x0100
        /*00ba*/ 	.byte	0x08
	.zero		1


	//   ....[3]....
        /*00bc*/ 	.word	0x00000280
        /*00c0*/ 	.word	0x000000ff
        /*00c4*/ 	.word	0x00000048
        /*00c8*/ 	.short	0x0100
        /*00ca*/ 	.byte	0x08
	.zero		1


	//   ....[4]....
        /*00cc*/ 	.word	0x00000290
        /*00d0*/ 	.word	0x000000ff
        /*00d4*/ 	.word	0x00000010
        /*00d8*/ 	.short	0x0100
        /*00da*/ 	.byte	0x08
	.zero		1


	//   ....[5]....
        /*00dc*/ 	.word	0x000002a0
        /*00e0*/ 	.word	0x000000ff
        /*00e4*/ 	.word	0x00000050
        /*00e8*/ 	.short	0x0100
        /*00ea*/ 	.byte	0x08
	.zero		1


	//   ....[6]....
        /*00ec*/ 	.word	0x000002b0
        /*00f0*/ 	.word	0x000000ff
        /*00f4*/ 	.word	0x00000018
        /*00f8*/ 	.short	0x0100
        /*00fa*/ 	.byte	0x08
	.zero		1


	//   ....[7]....
        /*00fc*/ 	.word	0x000002c0
        /*0100*/ 	.word	0x000000ff
        /*0104*/ 	.word	0x00000058
        /*0108*/ 	.short	0x0100
        /*010a*/ 	.byte	0x08
	.zero		1


	//   ....[8]....
        /*010c*/ 	.word	0x000002d0
        /*0110*/ 	.word	0x000000ff
        /*0114*/ 	.word	0x00000020
        /*0118*/ 	.short	0x0100
        /*011a*/ 	.byte	0x08
	.zero		1


	//   ....[9]....
        /*011c*/ 	.word	0x000002e0
        /*0120*/ 	.word	0x000000ff
        /*0124*/ 	.word	0x00000060
        /*0128*/ 	.short	0x0100
        /*012a*/ 	.byte	0x08
	.zero		1


	//   ....[10]....
        /*012c*/ 	.word	0x000002f0
        /*0130*/ 	.word	0x000000ff
        /*0134*/ 	.word	0x00000028
        /*0138*/ 	.short	0x0100
        /*013a*/ 	.byte	0x08
	.zero		1


	//   ....[11]....
        /*013c*/ 	.word	0x00000300
        /*0140*/ 	.word	0x000000ff
        /*0144*/ 	.word	0x00000068
        /*0148*/ 	.short	0x0100
        /*014a*/ 	.byte	0x08
	.zero		1


	//   ....[12]....
        /*014c*/ 	.word	0x00000310
        /*0150*/ 	.word	0x000000ff
        /*0154*/ 	.word	0x00000030
        /*0158*/ 	.short	0x0100
        /*015a*/ 	.byte	0x08
	.zero		1


	//   ....[13]....
        /*015c*/ 	.word	0x00000320
        /*0160*/ 	.word	0x000000ff
        /*0164*/ 	.word	0x00000070
        /*0168*/ 	.short	0x0100
        /*016a*/ 	.byte	0x08
	.zero		1


	//   ....[14]....
        /*016c*/ 	.word	0x00000330
        /*0170*/ 	.word	0x000000ff
        /*0174*/ 	.word	0x00000038
        /*0178*/ 	.short	0x0100
        /*017a*/ 	.byte	0x08
	.zero		1


	//   ....[15]....
        /*017c*/ 	.word	0x00000340
        /*0180*/ 	.word	0x000000ff
        /*0184*/ 	.word	0x00000078
        /*0188*/ 	.short	0x0100
        /*018a*/ 	.byte	0x08
	.zero		1


	//   ....[16]....
        /*018c*/ 	.word	0x00000790
        /*0190*/ 	.word	0x000000ff
        /*0194*/ 	.word	0x00000090
        /*0198*/ 	.short	0x0100
        /*019a*/ 	.byte	0x06
	.zero		1


	//   ....[17]....
        /*019c*/ 	.word	0x00000830
        /*01a0*/ 	.word	0x000000ff
        /*01a4*/ 	.word	0x00000098
        /*01a8*/ 	.short	0x0100
        /*01aa*/ 	.byte	0x06
	.zero		1


	//   ....[18]....
        /*01ac*/ 	.word	0x00001700
        /*01b0*/ 	.word	0x00000003
        /*01b4*/ 	.word	0x00000000
        /*01b8*/ 	.short	0x010a
        /*01ba*/ 	.byte	0x3f
	.zero		1


	//   ....[19]....
        /*01bc*/ 	.word	0x00001760
        /*01c0*/ 	.word	0x00000003
        /*01c4*/ 	.word	0x00000000
        /*01c8*/ 	.short	0x010a
        /*01ca*/ 	.byte	0x3f
	.zero		1


	//   ....[20]....
        /*01cc*/ 	.word	0x00001f60
        /*01d0*/ 	.word	0x000000ff
        /*01d4*/ 	.word	0x00000000
        /*01d8*/ 	.short	0x010a
        /*01da*/ 	.byte	0x04
	.zero		1


	//   ....[21]....
        /*01dc*/ 	.word	0x00001fa0
        /*01e0*/ 	.word	0x000000ff
        /*01e4*/ 	.word	0x00000000
        /*01e8*/ 	.short	0x010a
        /*01ea*/ 	.byte	0x04
	.zero		1


	//   ....[22]....
        /*01ec*/ 	.word	0x000026f0
        /*01f0*/ 	.word	0x00000004
        /*01f4*/ 	.word	0x00000000
        /*01f8*/ 	.short	0x0101
        /*01fa*/ 	.byte	0x3f
	.zero		1


	//   ....[23]....
        /*01fc*/ 	.word	0x000028c0
        /*0200*/ 	.word	0x00000000
        /*0204*/ 	.word	0x00000000
        /*0208*/ 	.short	0x0101
        /*020a*/ 	.byte	0x3f
	.zero		1


	//   ....[24]....
        /*020c*/ 	.word	0x00008920
        /*0210*/ 	.word	0x00000015
        /*0214*/ 	.word	0x00000040
        /*0218*/ 	.short	0x010a
        /*021a*/ 	.byte	0x3f
	.zero		1


	//   ....[25]....
        /*021c*/ 	.word	0x00008cf0
        /*0220*/ 	.word	0x00000005
        /*0224*/ 	.word	0x00000098
        /*0228*/ 	.short	0x0101
        /*022a*/ 	.byte	0x3f
	.zero		1


	//   ....[26]....
        /*022c*/ 	.word	0x00009400
        /*0230*/ 	.word	0x00000007
        /*0234*/ 	.word	0x00000000
        /*0238*/ 	.short	0x010a
        /*023a*/ 	.byte	0x3f
	.zero		1


	//   ....[27]....
        /*023c*/ 	.word	0x00009480
        /*0240*/ 	.word	0x00000006
        /*0244*/ 	.word	0x00000000
        /*0248*/ 	.short	0x010a
        /*024a*/ 	.byte	0x3f
	.zero		1


	//   ....[28]....
        /*024c*/ 	.word	0x00009510
        /*0250*/ 	.word	0x00000007
        /*0254*/ 	.word	0x00000000
        /*0258*/ 	.short	0x010a
        /*025a*/ 	.byte	0x3f
	.zero		1


	//   ....[29]....
        /*025c*/ 	.word	0x000095a0
        /*0260*/ 	.word	0x00000006
        /*0264*/ 	.word	0x00000000
        /*0268*/ 	.short	0x010a
        /*026a*/ 	.byte	0x3f
	.zero		1


	//   ....[30]....
        /*026c*/ 	.word	0x00009630
        /*0270*/ 	.word	0x00000007
        /*0274*/ 	.word	0x00000000
        /*0278*/ 	.short	0x010a
        /*027a*/ 	.byte	0x3f
	.zero		1


	//   ....[31]....
        /*027c*/ 	.word	0x000096c0
        /*0280*/ 	.word	0x00000006
        /*0284*/ 	.word	0x00000000
        /*0288*/ 	.short	0x010a
        /*028a*/ 	.byte	0x3f
	.zero		1


	//   ....[32]....
        /*028c*/ 	.word	0x00009750
        /*0290*/ 	.word	0x00000007
        /*0294*/ 	.word	0x00000000
        /*0298*/ 	.short	0x010a
        /*029a*/ 	.byte	0x3f
	.zero		1


	//   ....[33]....
        /*029c*/ 	.word	0x000097e0
        /*02a0*/ 	.word	0x00000005
        /*02a4*/ 	.word	0x00000000
        /*02a8*/ 	.short	0x010a
        /*02aa*/ 	.byte	0x3f
	.zero		1


	//   ....[34]....
        /*02ac*/ 	.word	0x00009840
        /*02b0*/ 	.word	0x00000003
        /*02b4*/ 	.word	0x00000000
        /*02b8*/ 	.short	0x010a
        /*02ba*/ 	.byte	0x3f
	.zero		1


	//   ....[35]....
        /*02bc*/ 	.word	0x000098a0
        /*02c0*/ 	.word	0x00000005
        /*02c4*/ 	.word	0x00000000
        /*02c8*/ 	.short	0x010a
        /*02ca*/ 	.byte	0x3f
	.zero		1


	//   ....[36]....
        /*02cc*/ 	.word	0x00009970
        /*02d0*/ 	.word	0x00000015
        /*02d4*/ 	.word	0x00000040
        /*02d8*/ 	.short	0x010a
        /*02da*/ 	.byte	0x3f
	.zero		1


	//   ....[37]....
        /*02dc*/ 	.word	0x00009a40
        /*02e0*/ 	.word	0x00000007
        /*02e4*/ 	.word	0x00000000
        /*02e8*/ 	.short	0x010a
        /*02ea*/ 	.byte	0x3f
	.zero		1


	//   ....[38]....
        /*02ec*/ 	.word	0x00009a90
        /*02f0*/ 	.word	0x00000006
        /*02f4*/ 	.word	0x00000000
        /*02f8*/ 	.short	0x010a
        /*02fa*/ 	.byte	0x3f
	.zero		1


	//   ....[39]....
        /*02fc*/ 	.word	0x00009ae0
        /*0300*/ 	.word	0x00000007
        /*0304*/ 	.word	0x00000000
        /*0308*/ 	.short	0x010a
        /*030a*/ 	.byte	0x3f
	.zero		1


	//   ....[40]....
        /*030c*/ 	.word	0x00009b30
        /*0310*/ 	.word	0x00000006
        /*0314*/ 	.word	0x00000000
        /*0318*/ 	.short	0x010a
        /*031a*/ 	.byte	0x3f
	.zero		1


	//   ....[41]....
        /*031c*/ 	.word	0x00009b80
        /*0320*/ 	.word	0x00000007
        /*0324*/ 	.word	0x00000000
        /*0328*/ 	.short	0x010a
        /*032a*/ 	.byte	0x3f
	.zero		1


	//   ....[42]....
        /*032c*/ 	.word	0x00009bd0
        /*0330*/ 	.word	0x00000006
        /*0334*/ 	.word	0x00000000
        /*0338*/ 	.short	0x010a
        /*033a*/ 	.byte	0x3f
	.zero		1


	//   ....[43]....
        /*033c*/ 	.word	0x00009c20
        /*0340*/ 	.word	0x00000007
        /*0344*/ 	.word	0x00000000
        /*0348*/ 	.short	0x010a
        /*034a*/ 	.byte	0x3f
	.zero		1


	//----- nvinfo : EIATTR_NUM_MBARRIERS
	.align		4
.L_35:
        /*034c*/ 	.byte	0x03, 0x38
        /*034e*/ 	.short	0x0012


	//----- nvinfo : EIATTR_EXIT_INSTR_OFFSETS
	.align		4
        /*0350*/ 	.byte	0x04, 0x1c
        /*0352*/ 	.short	(.L_37 - .L_36)


	//   ....[0]....
.L_36:
        /*0354*/ 	.word	0x00000a80


	//   ....[1]....
        /*0358*/ 	.word	0x000012a0


	//   ....[2]....
        /*035c*/ 	.word	0x000080c0


	//   ....[3]....
        /*0360*/ 	.word	0x00008620


	//   ....[4]....
        /*0364*/ 	.word	0x00009830


	//----- nvinfo : EIATTR_MAX_THREADS
	.align		4
.L_37:
        /*0368*/ 	.byte	0x04, 0x05
        /*036a*/ 	.short	(.L_39 - .L_38)
.L_38:
        /*036c*/ 	.word	0x00000180
        /*0370*/ 	.word	0x00000001
        /*0374*/ 	.word	0x00000001


	//----- nvinfo : EIATTR_CRS_STACK_SIZE
	.align		4
.L_39:
        /*0378*/ 	.byte	0x04, 0x1e
        /*037a*/ 	.short	(.L_41 - .L_40)
.L_40:
        /*037c*/ 	.word	0x00000000


	//----- nvinfo : EIATTR_CBANK_PARAM_SIZE
	.align		4
.L_41:
        /*0380*/ 	.byte	0x03, 0x19
        /*0382*/ 	.short	0x0470


	//----- nvinfo : EIATTR_PARAM_CBANK
	.align		4
        /*0384*/ 	.byte	0x04, 0x0a
        /*0386*/ 	.short	(.L_43 - .L_42)
	.align		4
.L_42:
        /*0388*/ 	.word	index@(.nv.constant0._ZN7cutlass13device_kernelINS_4gemm6kernel13GemmUniversalIN4cute5tupleIJiiiiEEENS1_10collective13CollectiveMmaINS1_34MainloopSm90TmaGmmaWarpSpecializedILi8ENS5_IJNS4_1CILi2EEENSA_ILi1EEESC_EEENS1_35KernelTmaWarpSpecializedCooperativeEEENS5_IJNSA_ILi384EEENSA_ILi48EEENSA_ILi32EEEEEENS_6half_tENS5_IJlSC_lEEESK_SL_NS4_8TiledMMAINS4_8MMA_AtomIJNS4_4SM904GMMA25MMA_64x16x16_F32F16F16_SSILNSP_5MajorE0ELSR_0ELNSP_7ScaleInE1ELSS_1EEEEEENS4_6LayoutISD_NS5_IJSC_NSA_ILi0EEESW_EEEEENS5_IJNS4_10UnderscoreESZ_SZ_EEEEENS4_13SM90_TMA_LOADENS4_14ComposedLayoutINS4_7SwizzleILi2ELi4ELi3EEENS4_18smem_ptr_flag_bitsILi16EEENSV_INS5_IJNSA_ILi8EEESI_EEENS5_IJSI_SC_EEEEEEEvNS4_8identityENS4_23SM90_TMA_LOAD_MULTICASTES1C_vS1D_EENS_8epilogue10collective6detail29Sm90TmaWarpSpecializedAdapterINS1H_15DefaultEpilogueISK_SL_SL_NS1G_6thread17LinearCombinationISK_Li1EffLNS1L_9ScaleType4KindE0ELNS_15FloatRoundStyleE2ESK_EENS1_15EpilogueDefaultEEEEEvvEEEEvNT_6ParamsE)
        /*038c*/ 	.short	0x0210
        /*038e*/ 	.short	0x0470


	//----- nvinfo : EIATTR_SW_WAR
	.align		4
.L_43:
        /*0390*/ 	.byte	0x04, 0x36
        /*0392*/ 	.short	(.L_45 - .L_44)
.L_44:
        /*0394*/ 	.word	0x00000008
.L_45:


//--------------------- .nv.callgraph             --------------------------
	.section	.nv.callgraph,"",@"SHT_CUDA_CALLGRAPH"
	.align	4
	.sectionentsize	8
	.align		4
        /*0000*/ 	.word	0x00000000
	.align		4
        /*0004*/ 	.word	0xffffffff
	.align		4
        /*0008*/ 	.word	index@(_ZN7cutlass13device_kernelINS_4gemm6kernel13GemmUniversalIN4cute5tupleIJiiiiEEENS1_10collective13CollectiveMmaINS1_34MainloopSm90TmaGmmaWarpSpecializedILi8ENS5_IJNS4_1CILi2EEENSA_ILi1EEESC_EEENS1_35KernelTmaWarpSpecializedCooperativeEEENS5_IJNSA_ILi384EEENSA_ILi48EEENSA_ILi32EEEEEENS_6half_tENS5_IJlSC_lEEESK_SL_NS4_8TiledMMAINS4_8MMA_AtomIJNS4_4SM904GMMA25MMA_64x16x16_F32F16F16_SSILNSP_5MajorE0ELSR_0ELNSP_7ScaleInE1ELSS_1EEEEEENS4_6LayoutISD_NS5_IJSC_NSA_ILi0EEESW_EEEEENS5_IJNS4_10UnderscoreESZ_SZ_EEEEENS4_13SM90_TMA_LOADENS4_14ComposedLayoutINS4_7SwizzleILi2ELi4ELi3EEENS4_18smem_ptr_flag_bitsILi16EEENSV_INS5_IJNSA_ILi8EEESI_EEENS5_IJSI_SC_EEEEEEEvNS4_8identityENS4_23SM90_TMA_LOAD_MULTICASTES1C_vS1D_EENS_8epilogue10collective6detail29Sm90TmaWarpSpecializedAdapterINS1H_15DefaultEpilogueISK_SL_SL_NS1G_6thread17LinearCombinationISK_Li1EffLNS1L_9ScaleType4KindE0ELNS_15FloatRoundStyleE2ESK_EENS1_15EpilogueDefaultEEEEEvvEEEEvNT_6ParamsE)
	.align		4
        /*000c*/ 	.word	index@(__assertfail)
	.align		4
        /*0010*/ 	.word	0x00000000
	.align		4
        /*0014*/ 	.word	0xfffffffe
	.align		4
        /*0018*/ 	.word	0x00000000
	.align		4
        /*001c*/ 	.word	0xfffffffd
	.align		4
        /*0020*/ 	.word	0x00000000
	.align		4
        /*0024*/ 	.word	0xfffffffc


//--------------------- .nv.constant4             --------------------------
	.section	.nv.constant4,"a",@progbits
	.align	8
	.align		8
.nv.constant4:
        /*0000*/ 	.dword	__assertfail
	.align		8
        /*0008*/ 	.dword	__unnamed_1
	.align		8
        /*0010*/ 	.dword	_ZN40_INTERNAL_d3243562_4_k_cu_43bf3998_119324cuda3std3__45__cpo5beginE
	.align		8
        /*0018*/ 	.dword	_ZN40_INTERNAL_d3243562_4_k_cu_43bf3998_119324cuda3std3__45__cpo3endE
	.align		8
        /*0020*/ 	.dword	_ZN40_INTERNAL_d3243562_4_k_cu_43bf3998_119324cuda3std3__45__cpo6cbeginE
	.align		8
        /*0028*/ 	.dword	_ZN40_INTERNAL_d3243562_4_k_cu_43bf3998_119324cuda3std3__45__cpo4cendE
	.align		8
        /*0030*/ 	.dword	_ZN40_INTERNAL_d3243562_4_k_cu_43bf3998_119324cuda3std3__442_GLOBAL__N__d3243562_4_k_cu_43bf3998_119326ignoreE
	.align		8
        /*0038*/ 	.dword	_ZN40_INTERNAL_d3243562_4_k_cu_43bf3998_119324cuda3std3__419piecewise_constructE
	.align		8
        /*0040*/ 	.dword	_ZN40_INTERNAL_d3243562_4_k_cu_43bf3998_119324cuda3std3__48in_placeE
	.align		8
        /*0048*/ 	.dword	_ZN40_INTERNAL_d3243562_4_k_cu_43bf3998_119324cuda3std6ranges3__45__cpo4swapE
	.align		8
        /*0050*/ 	.dword	_ZN40_INTERNAL_d3243562_4_k_cu_43bf3998_119324cuda3std6ranges3__45__cpo9iter_moveE
	.align		8
        /*0058*/ 	.dword	_ZN40_INTERNAL_d3243562_4_k_cu_43bf3998_119324cute7productE
	.align		8
        /*0060*/ 	.dword	_ZN40_INTERNAL_d3243562_4_k_cu_43bf3998_119324cute1_E
	.align		8
        /*0068*/ 	.dword	$str$22
	.align		8
        /*0070*/ 	.dword	$str$23


//--------------------- .text._ZN7cutlass13device_kernelINS_4gemm6kernel13GemmUniversalIN4cute5tupleIJiiiiEEENS1_10collective13CollectiveMmaINS1_34MainloopSm90TmaGmmaWarpSpecializedILi8ENS5_IJNS4_1CILi2EEENSA_ILi1EEESC_EEENS1_35KernelTmaWarpSpecializedCooperativeEEENS5_IJNSA_ILi384EEENSA_ILi48EEENSA_ILi32EEEEEENS_6half_tENS5_IJlSC_lEEESK_SL_NS4_8TiledMMAINS4_8MMA_AtomIJNS4_4SM904GMMA25MMA_64x16x16_F32F16F16_SSILNSP_5MajorE0ELSR_0ELNSP_7ScaleInE1ELSS_1EEEEEENS4_6LayoutISD_NS5_IJSC_NSA_ILi0EEESW_EEEEENS5_IJNS4_10UnderscoreESZ_SZ_EEEEENS4_13SM90_TMA_LOADENS4_14ComposedLayoutINS4_7SwizzleILi2ELi4ELi3EEENS4_18smem_ptr_flag_bitsILi16EEENSV_INS5_IJNSA_ILi8EEESI_EEENS5_IJSI_SC_EEEEEEEvNS4_8identityENS4_23SM90_TMA_LOAD_MULTICASTES1C_vS1D_EENS_8epilogue10collective6detail29Sm90TmaWarpSpecializedAdapterINS1H_15DefaultEpilogueISK_SL_SL_NS1G_6thread17LinearCombinationISK_Li1EffLNS1L_9ScaleType4KindE0ELNS_15FloatRoundStyleE2ESK_EENS1_15EpilogueDefaultEEEEEvvEEEEvNT_6ParamsE --------------------------
	.section	.text._ZN7cutlass13device_kernelINS_4gemm6kernel13GemmUniversalIN4cute5tupleIJiiiiEEENS1_10collective13CollectiveMmaINS1_34MainloopSm90TmaGmmaWarpSpecializedILi8ENS5_IJNS4_1CILi2EEENSA_ILi1EEESC_EEENS1_35KernelTmaWarpSpecializedCooperativeEEENS5_IJNSA_ILi384EEENSA_ILi48EEENSA_ILi32EEEEEENS_6half_tENS5_IJlSC_lEEESK_SL_NS4_8TiledMMAINS4_8MMA_AtomIJNS4_4SM904GMMA25MMA_64x16x16_F32F16F16_SSILNSP_5MajorE0ELSR_0ELNSP_7ScaleInE1ELSS_1EEEEEENS4_6LayoutISD_NS5_IJSC_NSA_ILi0EEESW_EEEEENS5_IJNS4_10UnderscoreESZ_SZ_EEEEENS4_13SM90_TMA_LOADENS4_14ComposedLayoutINS4_7SwizzleILi2ELi4ELi3EEENS4_18smem_ptr_flag_bitsILi16EEENSV_INS5_IJNSA_ILi8EEESI_EEENS5_IJSI_SC_EEEEEEEvNS4_8identityENS4_23SM90_TMA_LOAD_MULTICASTES1C_vS1D_EENS_8epilogue10collective6detail29Sm90TmaWarpSpecializedAdapterINS1H_15DefaultEpilogueISK_SL_SL_NS1G_6thread17LinearCombinationISK_Li1EffLNS1L_9ScaleType4KindE0ELNS_15FloatRoundStyleE2ESK_EENS1_15EpilogueDefaultEEEEEvvEEEEvNT_6ParamsE,"ax",@progbits
	.align	128
.text._ZN7cutlass13device_kernelINS_4gemm6kernel13GemmUniversalIN4cute5tupleIJiiiiEEENS1_10collective13CollectiveMmaINS1_34MainloopSm90TmaGmmaWarpSpecializedILi8ENS5_IJNS4_1CILi2EEENSA_ILi1EEESC_EEENS1_35KernelTmaWarpSpecializedCooperativeEEENS5_IJNSA_ILi384EEENSA_ILi48EEENSA_ILi32EEEEEENS_6half_tENS5_IJlSC_lEEESK_SL_NS4_8TiledMMAINS4_8MMA_AtomIJNS4_4SM904GMMA25MMA_64x16x16_F32F16F16_SSILNSP_5MajorE0ELSR_0ELNSP_7ScaleInE1ELSS_1EEEEEENS4_6LayoutISD_NS5_IJSC_NSA_ILi0EEESW_EEEEENS5_IJNS4_10UnderscoreESZ_SZ_EEEEENS4_13SM90_TMA_LOADENS4_14ComposedLayoutINS4_7SwizzleILi2ELi4ELi3EEENS4_18smem_ptr_flag_bitsILi16EEENSV_INS5_IJNSA_ILi8EEESI_EEENS5_IJSI_SC_EEEEEEEvNS4_8identityENS4_23SM90_TMA_LOAD_MULTICASTES1C_vS1D_EENS_8epilogue10collective6detail29Sm90TmaWarpSpecializedAdapterINS1H_15DefaultEpilogueISK_SL_SL_NS1G_6thread17LinearCombinationISK_Li1EffLNS1L_9ScaleType4KindE0ELNS_15FloatRoundStyleE2ESK_EENS1_15EpilogueDefaultEEEEEvvEEEEvNT_6ParamsE:
        .type           _ZN7cutlass13device_kernelINS_4gemm6kernel13GemmUniversalIN4cute5tupleIJiiiiEEENS1_10collective13CollectiveMmaINS1_34MainloopSm90TmaGmmaWarpSpecializedILi8ENS5_IJNS4_1CILi2EEENSA_ILi1EEESC_EEENS1_35KernelTmaWarpSpecializedCooperativeEEENS5_IJNSA_ILi384EEENSA_ILi48EEENSA_ILi32EEEEEENS_6half_tENS5_IJlSC_lEEESK_SL_NS4_8TiledMMAINS4_8MMA_AtomIJNS4_4SM904GMMA25MMA_64x16x16_F32F16F16_SSILNSP_5MajorE0ELSR_0ELNSP_7ScaleInE1ELSS_1EEEEEENS4_6LayoutISD_NS5_IJSC_NSA_ILi0EEESW_EEEEENS5_IJNS4_10UnderscoreESZ_SZ_EEEEENS4_13SM90_TMA_LOADENS4_14ComposedLayoutINS4_7SwizzleILi2ELi4ELi3EEENS4_18smem_ptr_flag_bitsILi16EEENSV_INS5_IJNSA_ILi8EEESI_EEENS5_IJSI_SC_EEEEEEEvNS4_8identityENS4_23SM90_TMA_LOAD_MULTICASTES1C_vS1D_EENS_8epilogue10collective6detail29Sm90TmaWarpSpecializedAdapterINS1H_15DefaultEpilogueISK_SL_SL_NS1G_6thread17LinearCombinationISK_Li1EffLNS1L_9ScaleType4KindE0ELNS_15FloatRoundStyleE2ESK_EENS1_15EpilogueDefaultEEEEEvvEEEEvNT_6ParamsE,@function
        .size           _ZN7cutlass13device_kernelINS_4gemm6kernel13GemmUniversalIN4cute5tupleIJiiiiEEENS1_10collective13CollectiveMmaINS1_34MainloopSm90TmaGmmaWarpSpecializedILi8ENS5_IJNS4_1CILi2EEENSA_ILi1EEESC_EEENS1_35KernelTmaWarpSpecializedCooperativeEEENS5_IJNSA_ILi384EEENSA_ILi48EEENSA_ILi32EEEEEENS_6half_tENS5_IJlSC_lEEESK_SL_NS4_8TiledMMAINS4_8MMA_AtomIJNS4_4SM904GMMA25MMA_64x16x16_F32F16F16_SSILNSP_5MajorE0ELSR_0ELNSP_7ScaleInE1ELSS_1EEEEEENS4_6LayoutISD_NS5_IJSC_NSA_ILi0EEESW_EEEEENS5_IJNS4_10UnderscoreESZ_SZ_EEEEENS4_13SM90_TMA_LOADENS4_14ComposedLayoutINS4_7SwizzleILi2ELi4ELi3EEENS4_18smem_ptr_flag_bitsILi16EEENSV_INS5_IJNSA_ILi8EEESI_EEENS5_IJSI_SC_EEEEEEEvNS4_8identityENS4_23SM90_TMA_LOAD_MULTICASTES1C_vS1D_EENS_8epilogue10collective6detail29Sm90TmaWarpSpecializedAdapterINS1H_15DefaultEpilogueISK_SL_SL_NS1G_6thread17LinearCombinationISK_Li1EffLNS1L_9ScaleType4KindE0ELNS_15FloatRoundStyleE2ESK_EENS1_15EpilogueDefaultEEEEEvvEEEEvNT_6ParamsE,(.L_x_216 - _ZN7cutlass13device_kernelINS_4gemm6kernel13GemmUniversalIN4cute5tupleIJiiiiEEENS1_10collective13CollectiveMmaINS1_34MainloopSm90TmaGmmaWarpSpecializedILi8ENS5_IJNS4_1CILi2EEENSA_ILi1EEESC_EEENS1_35KernelTmaWarpSpecializedCooperativeEEENS5_IJNSA_ILi384EEENSA_ILi48EEENSA_ILi32EEEEEENS_6half_tENS5_IJlSC_lEEESK_SL_NS4_8TiledMMAINS4_8MMA_AtomIJNS4_4SM904GMMA25MMA_64x16x16_F32F16F16_SSILNSP_5MajorE0ELSR_0ELNSP_7ScaleInE1ELSS_1EEEEEENS4_6LayoutISD_NS5_IJSC_NSA_ILi0EEESW_EEEEENS5_IJNS4_10UnderscoreESZ_SZ_EEEEENS4_13SM90_TMA_LOADENS4_14ComposedLayoutINS4_7SwizzleILi2ELi4ELi3EEENS4_18smem_ptr_flag_bitsILi16EEENSV_INS5_IJNSA_ILi8EEESI_EEENS5_IJSI_SC_EEEEEEEvNS4_8identityENS4_23SM90_TMA_LOAD_MULTICASTES1C_vS1D_EENS_8epilogue10collective6detail29Sm90TmaWarpSpecializedAdapterINS1H_15DefaultEpilogueISK_SL_SL_NS1G_6thread17LinearCombinationISK_Li1EffLNS1L_9ScaleType4KindE0ELNS_15FloatRoundStyleE2ESK_EENS1_15EpilogueDefaultEEEEEvvEEEEvNT_6ParamsE)
        .other          _ZN7cutlass13device_kernelINS_4gemm6kernel13GemmUniversalIN4cute5tupleIJiiiiEEENS1_10collective13CollectiveMmaINS1_34MainloopSm90TmaGmmaWarpSpecializedILi8ENS5_IJNS4_1CILi2EEENSA_ILi1EEESC_EEENS1_35KernelTmaWarpSpecializedCooperativeEEENS5_IJNSA_ILi384EEENSA_ILi48EEENSA_ILi32EEEEEENS_6half_tENS5_IJlSC_lEEESK_SL_NS4_8TiledMMAINS4_8MMA_AtomIJNS4_4SM904GMMA25MMA_64x16x16_F32F16F16_SSILNSP_5MajorE0ELSR_0ELNSP_7ScaleInE1ELSS_1EEEEEENS4_6LayoutISD_NS5_IJSC_NSA_ILi0EEESW_EEEEENS5_IJNS4_10UnderscoreESZ_SZ_EEEEENS4_13SM90_TMA_LOADENS4_14ComposedLayoutINS4_7SwizzleILi2ELi4ELi3EEENS4_18smem_ptr_flag_bitsILi16EEENSV_INS5_IJNSA_ILi8EEESI_EEENS5_IJSI_SC_EEEEEEEvNS4_8identityENS4_23SM90_TMA_LOAD_MULTICASTES1C_vS1D_EENS_8epilogue10collective6detail29Sm90TmaWarpSpecializedAdapterINS1H_15DefaultEpilogueISK_SL_SL_NS1G_6thread17LinearCombinationISK_Li1EffLNS1L_9ScaleType4KindE0ELNS_15FloatRoundStyleE2ESK_EENS1_15EpilogueDefaultEEEEEvvEEEEvNT_6ParamsE,@"STO_CUDA_ENTRY STV_DEFAULT"
_ZN7cutlass13device_kernelINS_4gemm6kernel13GemmUniversalIN4cute5tupleIJiiiiEEENS1_10collective13CollectiveMmaINS1_34MainloopSm90TmaGmmaWarpSpecializedILi8ENS5_IJNS4_1CILi2EEENSA_ILi1EEESC_EEENS1_35KernelTmaWarpSpecializedCooperativeEEENS5_IJNSA_ILi384EEENSA_ILi48EEENSA_ILi32EEEEEENS_6half_tENS5_IJlSC_lEEESK_SL_NS4_8TiledMMAINS4_8MMA_AtomIJNS4_4SM904GMMA25MMA_64x16x16_F32F16F16_SSILNSP_5MajorE0ELSR_0ELNSP_7ScaleInE1ELSS_1EEEEEENS4_6LayoutISD_NS5_IJSC_NSA_ILi0EEESW_EEEEENS5_IJNS4_10UnderscoreESZ_SZ_EEEEENS4_13SM90_TMA_LOADENS4_14ComposedLayoutINS4_7SwizzleILi2ELi4ELi3EEENS4_18smem_ptr_flag_bitsILi16EEENSV_INS5_IJNSA_ILi8EEESI_EEENS5_IJSI_SC_EEEEEEEvNS4_8identityENS4_23SM90_TMA_LOAD_MULTICASTES1C_vS1D_EENS_8epilogue10collective6detail29Sm90TmaWarpSpecializedAdapterINS1H_15DefaultEpilogueISK_SL_SL_NS1G_6thread17LinearCombinationISK_Li1EffLNS1L_9ScaleType4KindE0ELNS_15FloatRoundStyleE2ESK_EENS1_15EpilogueDefaultEEEEEvvEEEEvNT_6ParamsE:
[----:B------:R-:W0:Y:S01]  /*0000*/  LDC R1, c[0x0][0x28] ;  /* 0x00000a00ff017b82 */ /* 0x000e220000000800 */
[----:B------:R-:W1:Y:S01]  /*0010*/  S2R R101, SR_TID.X ;  /* 0x0000000000657919 */ /* 0x000e620000002100 */
[----:B------:R-:W-:Y:S01]  /*0020*/  ELECT P0, URZ, PT ;  /* 0x00000000003f782f */ /* 0x000fe20003800000 */
[----:B------:R-:W-:Y:S01]  /*0030*/  BSSY B0, `(.L_x_0) ;  /* 0x000000f000007945 */ /* 0x000fe20003800000 */
[--C-:B-1----:R-:W-:Y:S02]  /*0040*/  SHF.R.U32.HI R0, RZ, 0x5, R101.reuse ;  /* 0x00000005ff007819 */ /* 0x102fe40000011665 */
[----:B------:R-:W-:-:S03]  /*0050*/  SHF.R.U32.HI R7, RZ, 0x7, R101 ;  /* 0x00000007ff077819 */ /* 0x000fc60000011665 */
[----:B------:R-:W1:Y:S04]  /*0060*/  SHFL.IDX PT, R3, R0, RZ, 0x1f ;  /* 0x00001fff00037589 */ /* 0x000e6800000e0000 */
[----:B------:R2:W3:Y:S01]  /*0070*/  SHFL.IDX PT, R2, R7, RZ, 0x1f ;  /* 0x00001fff07027589 */ /* 0x0004e200000e0000 */
[----:B-1----:R-:W-:-:S13]  /*0080*/  ISETP.NE.OR P0, PT, R3, RZ, !P0 ;  /* 0x000000ff0300720c */ /* 0x002fda0004705670 */
[----:B0-23--:R-:W-:Y:S05]  /*0090*/  @P0 BRA `(.L_x_1) ;  /* 0x0000000000200947 */ /* 0x00dfea0003800000 */
[----:B------:R-:W-:Y:S02]  /*00a0*/  ULDC.64 UR4, c[0x0][0x198] ;  /* 0x0000660000047ab9 */ /* 0x000fe40000000a00 */
[----:B------:R-:W-:Y:S02]  /*00b0*/  UIADD3 UR6, UP0, UR4, 0xf0, URZ ;  /* 0x000000f004067890 */ /* 0x000fe4000ff1e03f */
[----:B------:R-:W-:Y:S02]  /*00c0*/  UIADD3 UR4, UP1, UR4, 0x1f0, URZ ;  /* 0x000001f004047890 */ /* 0x000fe4000ff3e03f */
[----:B------:R-:W-:Y:S02]  /*00d0*/  UIADD3.X UR7, URZ, UR5, URZ, UP0, !UPT ;  /* 0x000000053f077290 */ /* 0x000fe400087fe43f */
[----:B------:R-:W-:-:S07]  /*00e0*/  UIADD3.X UR5, URZ, UR5, URZ, UP1, !UPT ;  /* 0x000000053f057290 */ /* 0x000fce0008ffe43f */
[----:B------:R0:W-:Y:S02]  /*00f0*/  UTMACCTL.PF [UR6] ;  /* 0x00000000060079b9 */ /* 0x0001e40008040000 */
[----:B------:R0:W-:Y:S02]  /*0100*/  UTMACCTL.PF [UR4] ;  /* 0x00000000040079b9 */ /* 0x0001e40008040000 */
[----:B0-----:R-:W-:Y:S01]  /*0110*/  NOP ;  /* 0x0000000000007918 */ /* 0x001fe20000000000 */
.L_x_1:
[----:B------:R-:W-:Y:S05]  /*0120*/  BSYNC B0 ;  /* 0x0000000000007941 */ /* 0x000fea0003800000 */
.L_x_0:
[----:B------:R-:W0:Y:S02]  /*0130*/  SHFL.IDX PT, R5, R0, RZ, 0x1f ;  /* 0x00001fff00057589 */ /* 0x000e2400000e0000 */
[----:B0-----:R-:W-:-:S13]  /*0140*/  ISETP.NE.AND P0, PT, R5, RZ, PT ;  /* 0x000000ff0500720c */ /* 0x001fda0003f05270 */
[----:B------:R-:W-:Y:S05]  /*0150*/  @P0 BRA `(.L_x_2) ;  /* 0x0000000000840947 */ /* 0x000fea0003800000 */
[----:B------:R-:W-:Y:S01]  /*0160*/  ELECT P0, URZ, PT ;  /* 0x00000000003f782f */ /* 0x000fe20003800000 */
[----:B------:R-:W-:-:S12]  /*0170*/  BSSY B0, `(.L_x_2) ;  /* 0x000001f000007945 */ /* 0x000fd80003800000 */
[----:B------:R-:W-:Y:S05]  /*0180*/  @!P0 BRA `(.L_x_3) ;  /* 0x0000000000748947 */ /* 0x000fea0003800000 */
[----:B------:R-:W0:Y:S01]  /*0190*/  S2UR UR8, SR_CgaCtaId ;  /* 0x00000000000879c3 */ /* 0x000e220000008800 */
[----:B------:R-:W-:Y:S01]  /*01a0*/  UMOV UR4, 0x400 ;  /* 0x0000040000047882 */ /* 0x000fe20000000000 */
[----:B------:R-:W-:Y:S01]  /*01b0*/  UMOV UR5, 0x1 ;  /* 0x0000000100057882 */ /* 0x000fe20000000000 */
[----:B------:R-:W-:Y:S02]  /*01c0*/  UMOV UR6, 0x4 ;  /* 0x0000000400067882 */ /* 0x000fe40000000000 */
[----:B------:R-:W-:-:S04]  /*01d0*/  UIADD3 UR6, -UR6, 0x100000, URZ ;  /* 0x0010000006067890 */ /* 0x000fc8000fffe13f */
[----:B------:R-:W-:Y:S02]  /*01e0*/  USHF.L.U32 UR7, UR6, 0xb, URZ ;  /* 0x0000000b06077899 */ /* 0x000fe4000800063f */
[----:B------:R-:W-:Y:S02]  /*01f0*/  USHF.L.U32 UR6, UR6, 0x1, URZ ;  /* 0x0000000106067899 */ /* 0x000fe4000800063f */
[----:B0-----:R-:W-:Y:S02]  /*0200*/  ULEA UR8, UR8, UR4, 0x18 ;  /* 0x0000000408087291 */ /* 0x001fe4000f8ec03f */
[----:B------:R-:W-:-:S04]  /*0210*/  UIADD3 UR4, -UR5, 0x100000, URZ ;  /* 0x0010000005047890 */ /* 0x000fc8000fffe13f */
[----:B------:R-:W-:Y:S02]  /*0220*/  USHF.L.U32 UR5, UR4, 0xb, URZ ;  /* 0x0000000b04057899 */ /* 0x000fe4000800063f */
[----:B------:R-:W-:Y:S01]  /*0230*/  USHF.L.U32 UR4, UR4, 0x1, URZ ;  /* 0x0000000104047899 */ /* 0x000fe2000800063f */
[----:B------:R-:W0:Y:S11]  /*0240*/  FENCE.VIEW.ASYNC.S ;  /* 0x00000000000073c6 */ /* 0x000e360000000000 */
[----:B0-----:R0:W1:Y:S01]  /*0250*/  SYNCS.EXCH.64 URZ, [UR8], UR4 ;  /* 0x00000004083f75b2 */ /* 0x0010620008000100 */
[----:B------:R0:W2:Y:S01]  /*0260*/  SYNCS.EXCH.64 URZ, [UR8+0x40], UR6 ;  /* 0x00004006083f75b2 */ /* 0x0000a20008000100 */
[----:B------:R0:W3:Y:S01]  /*0270*/  SYNCS.EXCH.64 URZ, [UR8+0x8], UR4 ;  /* 0x00000804083f75b2 */ /* 0x0000e20008000100 */
[----:B------:R0:W4:Y:S01]  /*0280*/  SYNCS.EXCH.64 URZ, [UR8+0x48], UR6 ;  /* 0x00004806083f75b2 */ /* 0x0001220008000100 */
[----:B------:R0:W0:Y:S01]  /*0290*/  SYNCS.EXCH.64 URZ, [UR8+0x10], UR4 ;  /* 0x00001004083f75b2 */ /* 0x0000220008000100 */
        /* <DEDUP_REMOVED lines=11> */
[----:B------:R-:W-:Y:S01]  /*0350*/  NOP ;  /* 0x0000000000007918 */ /* 0x000fe20000000000 */
.L_x_3:
[----:B0-----:R-:W-:Y:S05]  /*0360*/  BSYNC B0 ;  /* 0x0000000000007941 */ /* 0x001fea0003800000 */
.L_x_2:
[----:B------:R-:W-:Y:S01]  /*0370*/  SHF.R.S32.HI R4, RZ, 0x1f, R101 ;  /* 0x0000001fff047819 */ /* 0x000fe20000011465 */
[----:B------:R-:W0:Y:S01]  /*0380*/  SHFL.IDX PT, R0, R0, RZ, 0x1f ;  /* 0x00001fff00007589 */ /* 0x000e2200000e0000 */
[----:B------:R-:W5:Y:S01]  /*0390*/  S2UR UR8, SR_CTAID.X ;  /* 0x00000000000879c3 */ /* 0x000f620000002500 */
[----:B------:R-:W-:Y:S02]  /*03a0*/  ELECT P0, URZ, PT ;  /* 0x00000000003f782f */ /* 0x000fe40003800000 */
[----:B------:R-:W-:Y:S01]  /*03b0*/  LEA.HI R4, R4, R101, RZ, 0x7 ;  /* 0x0000006504047211 */ /* 0x000fe200078f38ff */
[----:B------:R-:W-:Y:S01]  /*03c0*/  ULDC UR4, c[0x0][0x150] ;  /* 0x0000540000047ab9 */ /* 0x000fe20000000800 */
[----:B------:R-:W-:Y:S01]  /*03d0*/  SHF.R.S32.HI R6, RZ, 0x1f, R5 ;  /* 0x0000001fff067819 */ /* 0x000fe20000011405 */
[----:B------:R-:W-:Y:S01]  /*03e0*/  NOP ;  /* 0x0000000000007918 */ /* 0x000fe20000000000 */
[----:B------:R-:W-:Y:S01]  /*03f0*/  LOP3.LUT R4, R4, 0xffffff80, RZ, 0xc0, !PT ;  /* 0xffffff8004047812 */ /* 0x000fe200078ec0ff */
[----:B------:R-:W-:Y:S01]  /*0400*/  NOP ;  /* 0x0000000000007918 */ /* 0x000fe20000000000 */
[----:B------:R-:W-:Y:S01]  /*0410*/  LEA.HI R6, R6, R5, RZ, 0x2 ;  /* 0x0000000506067211 */ /* 0x000fe200078f10ff */
[----:B------:R-:W1:Y:S01]  /*0420*/  LDC R11, c[0x0][0x144] ;  /* 0x00005100ff0b7b82 */ /* 0x000e620000000800 */
[----:B------:R-:W-:Y:S01]  /*0430*/  IMAD.MOV.U32 R22, RZ, RZ, 0x1 ;  /* 0x00000001ff167424 */ /* 0x000fe200078e00ff */
[----:B------:R-:W-:Y:S01]  /*0440*/  ISETP.NE.AND P3, PT, R2, RZ, PT ;  /* 0x000000ff0200720c */ /* 0x000fe20003f65270 */
[----:B------:R-:W-:Y:S01]  /*0450*/  IMAD.IADD R8, R101, 0x1, -R4 ;  /* 0x0000000165087824 */ /* 0x000fe200078e0a04 */
[----:B------:R-:W-:Y:S01]  /*0460*/  LOP3.LUT R6, R6, 0x3ffffffc, RZ, 0xc0, !PT ;  /* 0x3ffffffc06067812 */ /* 0x000fe200078ec0ff */
[----:B------:R-:W2:Y:S03]  /*0470*/  S2R R4, SR_CTAID.Y ;  /* 0x0000000000047919 */ /* 0x000ea60000002600 */
[----:B------:R-:W-:Y:S01]  /*0480*/  SHF.R.S32.HI R9, RZ, 0x1f, R8 ;  /* 0x0000001fff097819 */ /* 0x000fe20000011408 */
[----:B------:R-:W-:Y:S01]  /*0490*/  IMAD.IADD R6, R5, 0x1, -R6 ;  /* 0x0000000105067824 */ /* 0x000fe200078e0a06 */
[----:B------:R-:W3:Y:S02]  /*04a0*/  LDC R13, c[0x0][0x140] ;  /* 0x00005000ff0d7b82 */ /* 0x000ee40000000800 */
[----:B------:R-:W-:-:S02]  /*04b0*/  LEA.HI R9, R9, R8, RZ, 0x3 ;  /* 0x0000000809097211 */ /* 0x000fc400078f18ff */
[----:B0-----:R-:W-:Y:S02]  /*04c0*/  ISETP.NE.OR P0, PT, R0, RZ, !P0 ;  /* 0x000000ff0000720c */ /* 0x001fe40004705670 */
[--C-:B------:R-:W-:Y:S02]  /*04d0*/  SHF.R.S32.HI R0, RZ, 0x3, R9.reuse ;  /* 0x00000003ff007819 */ /* 0x100fe40000011409 */
[----:B-----5:R-:W-:Y:S02]  /*04e0*/  I2FP.F32.U32 R10, UR8 ;  /* 0x00000008000a7c45 */ /* 0x020fe40008201000 */
[----:B------:R-:W-:-:S03]  /*04f0*/  SHF.R.S32.HI R9, RZ, 0x1f, R9 ;  /* 0x0000001fff097819 */ /* 0x000fc60000011409 */
[----:B------:R-:W-:Y:S01]  /*0500*/  FMUL R10, R10, UR4 ;  /* 0x000000040a0a7c20 */ /* 0x000fe20008400000 */
[----:B------:R-:W-:Y:S01]  /*0510*/  LEA.HI R9, R9, R0, RZ, 0x2 ;  /* 0x0000000009097211 */ /* 0x000fe200078f10ff */
[----:B------:R-:W-:Y:S02]  /*0520*/  ULDC UR4, c[0x0][0x154] ;  /* 0x0000550000047ab9 */ /* 0x000fe40000000800 */
[----:B------:R-:W-:Y:S01]  /*0530*/  VOTEU.ALL UP0, P0 ;  /* 0x00000000003f7886 */ /* 0x000fe20000000000 */
[----:B------:R-:W-:Y:S01]  /*0540*/  LOP3.LUT R9, R9, 0xfffffffc, RZ, 0xc0, !PT ;  /* 0xfffffffc09097812 */ /* 0x000fe200078ec0ff */
[----:B------:R-:W0:Y:S01]  /*0550*/  F2I.U32.TRUNC.NTZ R10, R10 ;  /* 0x0000000a000a7305 */ /* 0x000e22000020f000 */
[----:B------:R-:W-:Y:S02]  /*0560*/  VOTEU.ALL UP1, P0 ;  /* 0x00000000003f7886 */ /* 0x000fe40000020000 */
[----:B------:R-:W5:Y:S01]  /*0570*/  @!UP0 S2UR UR7, SR_CgaCtaId ;  /* 0x00000000000789c3 */ /* 0x000f620000008800 */
[----:B------:R-:W-:Y:S01]  /*0580*/  IMAD.IADD R9, R0, 0x1, -R9 ;  /* 0x0000000100097824 */ /* 0x000fe200078e0a09 */
[----:B------:R-:W-:Y:S01]  /*0590*/  SHF.R.S32.HI R0, RZ, 0x1f, R3 ;  /* 0x0000001fff007819 */ /* 0x000fe20000011403 */
[----:B------:R-:W-:Y:S01]  /*05a0*/  @!UP0 UMOV UR6, 0x400 ;  /* 0x0000040000068882 */ /* 0x000fe20000000000 */
[----:B---3--:R-:W-:Y:S01]  /*05b0*/  ISETP.EQ.U32.AND P2, PT, R13, 0x1, PT ;  /* 0x000000010d00780c */ /* 0x008fe20003f42070 */
[----:B------:R-:W-:Y:S01]  /*05c0*/  IMAD R19, R6, 0x4, R9 ;  /* 0x0000000406137824 */ /* 0x000fe200078e0209 */
[----:B--2---:R-:W-:-:S02]  /*05d0*/  I2FP.F32.U32 R12, R4 ;  /* 0x00000004000c7245 */ /* 0x004fc40000201000 */
[----:B------:R-:W2:Y:S01]  /*05e0*/  LDC R9, c[0x0][0x148] ;  /* 0x00005200ff097b82 */ /* 0x000ea20000000800 */
[----:B------:R-:W-:Y:S02]  /*05f0*/  LEA.HI R0, R0, R3, RZ, 0x2 ;  /* 0x0000000300007211 */ /* 0x000fe400078f10ff */
[----:B------:R-:W-:Y:S01]  /*0600*/  LEA.HI R6, R19, R19, RZ, 0x1 ;  /* 0x0000001313067211 */ /* 0x000fe200078f08ff */
[----:B0-----:R-:W-:Y:S02]  /*0610*/  IMAD.MOV R14, RZ, RZ, -R10 ;  /* 0x000000ffff0e7224 */ /* 0x001fe400078e0a0a */
[----:B------:R-:W-:Y:S01]  /*0620*/  FMUL R12, R12, UR4 ;  /* 0x000000040c0c7c20 */ /* 0x000fe20008400000 */
[----:B------:R-:W-:Y:S01]  /*0630*/  LOP3.LUT R0, R0, 0xfffffffc, RZ, 0xc0, !PT ;  /* 0xfffffffc00007812 */ /* 0x000fe200078ec0ff */
[----:B------:R-:W-:Y:S01]  /*0640*/  UMOV UR4, 0x20 ;  /* 0x0000002000047882 */ /* 0x000fe20000000000 */
[----:B------:R-:W-:Y:S01]  /*0650*/  LOP3.LUT R10, R6, 0xfffffffe, RZ, 0xc0, !PT ;  /* 0xfffffffe060a7812 */ /* 0x000fe200078ec0ff */
[----:B-1----:R-:W-:Y:S01]  /*0660*/  IMAD R6, R11, R14, UR8 ;  /* 0x000000080b067e24 */ /* 0x002fe2000f8e020e */
[----:B------:R-:W-:-:S04]  /*0670*/  @!UP0 UIADD3 UR4, -UR4, 0x100000, URZ ;  /* 0x0010000004048890 */ /* 0x000fc8000fffe13f */
[----:B------:R-:W-:Y:S02]  /*0680*/  @!UP0 USHF.L.U32 UR5, UR4, 0xb, URZ ;  /* 0x0000000b04058899 */ /* 0x000fe4000800063f */
[----:B------:R-:W-:Y:S01]  /*0690*/  @!UP0 USHF.L.U32 UR4, UR4, 0x1, URZ ;  /* 0x0000000104048899 */ /* 0x000fe2000800063f */
[----:B------:R-:W0:Y:S01]  /*06a0*/  F2I.U32.TRUNC.NTZ R12, R12 ;  /* 0x0000000c000c7305 */ /* 0x000e22000020f000 */
[----:B------:R-:W-:Y:S02]  /*06b0*/  IMAD.IADD R3, R3, 0x1, -R0 ;  /* 0x0000000103037824 */ /* 0x000fe400078e0a00 */
[C---:B------:R-:W-:Y:S02]  /*06c0*/  IMAD.IADD R11, R19.reuse, 0x1, -R10 ;  /* 0x00000001130b7824 */ /* 0x040fe400078e0a0a */
[----:B------:R-:W-:Y:S01]  /*06d0*/  IMAD.SHL.U32 R10, R19, 0x4, RZ ;  /* 0x00000004130a7824 */ /* 0x000fe200078e00ff */
[----:B-----5:R-:W-:Y:S01]  /*06e0*/  @!UP0 ULEA UR6, UR7, UR6, 0x18 ;  /* 0x0000000607068291 */ /* 0x020fe2000f8ec03f */
[----:B------:R-:W-:Y:S01]  /*06f0*/  ISETP.NE.AND P1, PT, R3, 0x3, PT ;  /* 0x000000030300780c */ /* 0x000fe20003f25270 */
[----:B------:R-:W-:Y:S01]  /*0700*/  VOTEU.ALL UP0, P0 ;  /* 0x00000000003f7886 */ /* 0x000fe20000000000 */
[----:B------:R-:W-:-:S02]  /*0710*/  ISETP.NE.AND P4, PT, R11, R6, PT ;  /* 0x000000060b00720c */ /* 0x000fc40003f85270 */
[----:B------:R-:W-:Y:S02]  /*0720*/  LOP3.LUT R19, R19, 0xc, R10, 0x78, !PT ;  /* 0x0000000c13137812 */ /* 0x000fe400078e780a */
[----:B------:R-:W-:Y:S01]  /*0730*/  LOP3.LUT P0, RZ, R8, 0x7, RZ, 0xc0, !PT ;  /* 0x0000000708ff7812 */ /* 0x000fe2000780c0ff */
[C---:B------:R-:W-:Y:S01]  /*0740*/  VIADD R8, R2.reuse, 0xffffffff ;  /* 0xffffffff02087836 */ /* 0x040fe20000000000 */
[----:B------:R-:W-:Y:S01]  /*0750*/  ISETP.EQ.OR P1, PT, R3, RZ, !P1 ;  /* 0x000000ff0300720c */ /* 0x000fe20004f22670 */
[----:B0-----:R-:W-:Y:S01]  /*0760*/  IMAD.MOV R24, RZ, RZ, -R12 ;  /* 0x000000ffff187224 */ /* 0x001fe200078e0a0c */
[----:B------:R-:W-:Y:S01]  /*0770*/  ISETP.LT.U32.AND P0, PT, R19, 0x2, !P0 ;  /* 0x000000021300780c */ /* 0x000fe20004701070 */
[----:B------:R-:W0:Y:S02]  /*0780*/  FENCE.VIEW.ASYNC.S ;  /* 0x00000000000073c6 */ /* 0x000e240000000000 */
[----:B0-----:R0:W1:Y:S01]  /*0790*/  @!UP0 SYNCS.EXCH.64 URZ, [UR6+0x90], UR4 ;  /* 0x00009004063f85b2 */ /* 0x0010620008000100 */
[----:B------:R-:W-:Y:S01]  /*07a0*/  ISETP.EQ.AND P1, PT, R2, RZ, P1 ;  /* 0x000000ff0200720c */ /* 0x000fe20000f22270 */
[----:B--2---:R-:W-:Y:S01]  /*07b0*/  IMAD R11, R9, R24, R4 ;  /* 0x00000018090b7224 */ /* 0x004fe200078e0204 */
[----:B------:R-:W-:-:S02]  /*07c0*/  ISETP.GE.U32.AND P6, PT, R8, 0x2, PT ;  /* 0x000000020800780c */ /* 0x000fc40003fc6070 */
[----:B------:R-:W-:Y:S02]  /*07d0*/  @P4 LEA.HI R0, R19, R19, RZ, 0x1 ;  /* 0x0000001313004211 */ /* 0x000fe400078f08ff */
[----:B------:R-:W-:Y:S02]  /*07e0*/  SEL R18, RZ, 0x1, !P1 ;  /* 0x00000001ff127807 */ /* 0x000fe40004800000 */
[----:B------:R-:W-:Y:S02]  /*07f0*/  @P4 SHF.R.S32.HI R0, RZ, 0x1, R0 ;  /* 0x00000001ff004819 */ /* 0x000fe40000011400 */
[----:B------:R-:W-:Y:S02]  /*0800*/  SEL R18, R18, 0x2, P6 ;  /* 0x0000000212127807 */ /* 0x000fe40003000000 */
[----:B------:R-:W-:Y:S02]  /*0810*/  @P4 ISETP.NE.AND P5, PT, R0, R11, PT ;  /* 0x0000000b0000420c */ /* 0x000fe40003fa5270 */
[----:B------:R-:W-:Y:S01]  /*0820*/  SEL R11, RZ, 0x1, !P0 ;  /* 0x00000001ff0b7807 */ /* 0x000fe20004000000 */
[----:B------:R0:W2:Y:S01]  /*0830*/  @!UP1 SYNCS.EXCH.64 URZ, [UR6+0x98], UR4 ;  /* 0x00009804063f95b2 */ /* 0x0000a20008000100 */
[----:B------:R-:W-:Y:S01]  /*0840*/  @P4 SEL R22, RZ, 0x1, P5 ;  /* 0x00000001ff164807 */ /* 0x000fe20002800000 */
[----:B------:R-:W-:Y:S01]  /*0850*/  NOP ;  /* 0x0000000000007918 */ /* 0x000fe20000000000 */
[----:B------:R-:W-:-:S02]  /*0860*/  LOP3.LUT R0, R101, 0x7f, RZ, 0xc0, !PT ;  /* 0x0000007f65007812 */ /* 0x000fc400078ec0ff */
[----:B------:R-:W-:Y:S01]  /*0870*/  LOP3.LUT R22, R22, R11, RZ, 0xc0, !PT ;  /* 0x0000000b16167212 */ /* 0x000fe200078ec0ff */
[----:B01----:R-:W-:Y:S06]  /*0880*/  @!P2 BRA `(.L_x_4) ;  /* 0x000000000008a947 */ /* 0x003fec0003800000 */
[----:B--2-4-:R-:W-:Y:S01]  /*0890*/  UCGABAR_ARV ;  /* 0x00000000000079c7 */ /* 0x014fe20008000000 */
[----:B------:R-:W-:Y:S05]  /*08a0*/  BRA `(.L_x_5) ;  /* 0x0000000000047947 */ /* 0x000fea0003800000 */
.L_x_4:
[----:B--2-4-:R-:W-:Y:S01]  /*08b0*/  NOP ;  /* 0x0000000000007918 */ /* 0x014fe20000000000 */
.L_x_5:
[----:B------:R-:W0:Y:S01]  /*08c0*/  LDC R2, c[0x0][0x65c] ;  /* 0x00019700ff027b82 */ /* 0x000e220000000800 */
[----:B------:R-:W-:Y:S02]  /*08d0*/  IMAD.U32 R10, RZ, RZ, UR8 ;  /* 0x00000008ff0a7e24 */ /* 0x000fe4000f8e00ff */
[----:B------:R-:W-:Y:S01]  /*08e0*/  IMAD.MOV.U32 R11, RZ, RZ, RZ ;  /* 0x000000ffff0b7224 */ /* 0x000fe200078e00ff */
[----:B0-----:R-:W-:-:S04]  /*08f0*/  ISETP.NE.AND P1, PT, R2, 0x1, PT ;  /* 0x000000010200780c */ /* 0x001fc80003f25270 */
[----:B------:R-:W-:-:S09]  /*0900*/  P2R R5, PR, RZ, 0x2 ;  /* 0x00000002ff057803 */ /* 0x000fd20000000000 */
[----:B------:R-:W0:Y:S01]  /*0910*/  @P1 LDC R17, c[0x0][0x10] ;  /* 0x00000400ff111b82 */ /* 0x000e220000000800 */
[----:B------:R-:W-:Y:S02]  /*0920*/  @P1 IMAD.MOV.U32 R5, RZ, RZ, RZ ;  /* 0x000000ffff051224 */ /* 0x000fe400078e00ff */
[----:B------:R-:W-:-:S05]  /*0930*/  @P1 IMAD.MOV.U32 R15, RZ, RZ, RZ ;  /* 0x000000ffff0f1224 */ /* 0x000fca00078e00ff */
[----:B------:R-:W1:Y:S01]  /*0940*/  @!P1 LDC R13, c[0x0][0xc] ;  /* 0x00000300ff0d9b82 */ /* 0x000e620000000800 */
[----:B------:R-:W-:Y:S01]  /*0950*/  ULDC UR4, c[0x0][0xc] ;  /* 0x0000030000047ab9 */ /* 0x000fe20000000800 */
[----:B------:R-:W-:Y:S01]  /*0960*/  ULDC UR5, c[0x0][0x10] ;  /* 0x0000040000057ab9 */ /* 0x000fe20000000800 */
[----:B------:R-:W-:Y:S01]  /*0970*/  ULDC UR6, c[0x0][0x14] ;  /* 0x0000050000067ab9 */ /* 0x000fe20000000800 */
[----:B------:R-:W-:-:S04]  /*0980*/  UIMAD.WIDE.U32 UR4, UR4, UR5, URZ ;  /* 0x00000005040472a5 */ /* 0x000fc8000f8e003f */
[----:B------:R-:W-:Y:S02]  /*0990*/  UIMAD.WIDE.U32 UR36, UR4, UR6, URZ ;  /* 0x00000006042472a5 */ /* 0x000fe4000f8e003f */
[----:B------:R-:W-:-:S04]  /*09a0*/  UIMAD UR42, UR5, UR6, URZ ;  /* 0x00000006052a72a4 */ /* 0x000fc8000f8e023f */
[----:B------:R-:W-:Y:S01]  /*09b0*/  UIADD3 UR42, UR37, UR42, URZ ;  /* 0x0000002a252a7290 */ /* 0x000fe2000fffe03f */
[----:B0-----:R-:W-:-:S04]  /*09c0*/  @P1 IMAD.WIDE.U32 R16, R17, UR8, R4 ;  /* 0x0000000811101c25 */ /* 0x001fc8000f8e0004 */
[----:B------:R-:W-:Y:S02]  /*09d0*/  @P1 IMAD.IADD R17, R17, 0x1, R15 ;  /* 0x0000000111111824 */ /* 0x000fe400078e020f */
[----:B-1----:R-:W-:-:S04]  /*09e0*/  @!P1 IMAD.WIDE.U32 R10, R4, R13, R10 ;  /* 0x0000000d040a9225 */ /* 0x002fc800078e000a */
[----:B------:R-:W-:Y:S02]  /*09f0*/  @!P1 IMAD.MOV.U32 R16, RZ, RZ, R10 ;  /* 0x000000ffff109224 */ /* 0x000fe400078e000a */
[----:B------:R-:W-:Y:S01]  /*0a00*/  @!P1 IMAD.MOV.U32 R17, RZ, RZ, R11 ;  /* 0x000000ffff119224 */ /* 0x000fe200078e000b */
[----:B------:R-:W-:Y:S06]  /*0a10*/  @!P2 BRA `(.L_x_6) ;  /* 0x00000000000ca947 */ /* 0x000fec0003800000 */
[----:B------:R-:W-:Y:S01]  /*0a20*/  UCGABAR_WAIT ;  /* 0x0000000000007dc7 */ /* 0x000fe20008000000 */
[----:B------:R-:W-:Y:S01]  /*0a30*/  CCTL.IVALL ;  /* 0x00000000ff00798f */ /* 0x000fe20002000000 */
[----:B------:R-:W-:Y:S05]  /*0a40*/  BRA `(.L_x_7) ;  /* 0x0000000000047947 */ /* 0x000fea0003800000 */
.L_x_6:
[----:B------:R-:W-:Y:S06]  /*0a50*/  BAR.SYNC.DEFER_BLOCKING 0x0 ;  /* 0x0000000000007b1d */ /* 0x000fec0000010000 */
.L_x_7:
[----:B------:R-:W-:Y:S05]  /*0a60*/  @!P3 BRA `(.L_x_8) ;  /* 0x000000740098b947 */ /* 0x000fea0003800000 */
[----:B------:R-:W-:-:S13]  /*0a70*/  ISETP.GT.U32.AND P0, PT, R8, 0x1, PT ;  /* 0x000000010800780c */ /* 0x000fda0003f04070 */
[----:B------:R-:W-:Y:S05]  /*0a80*/  @P0 EXIT ;  /* 0x000000000000094d */ /* 0x000fea0003800000 */
[----:B------:R-:W-:Y:S01]  /*0a90*/  ULDC.64 UR4, c[0x0][0x650] ;  /* 0x0001940000047ab9 */ /* 0x000fe20000000a00 */
[----:B------:R-:W-:Y:S01]  /*0aa0*/  PRMT R3, RZ, 0x7610, R3 ;  /* 0x00007610ff037816 */ /* 0x000fe20000000003 */
[----:B------:R-:W-:Y:S01]  /*0ab0*/  IMAD.MOV.U32 R105, RZ, RZ, -0x1 ;  /* 0xffffffffff697424 */ /* 0x000fe200078e00ff */
[----:B------:R-:W-:Y:S01]  /*0ac0*/  ISETP.GE.U32.AND P0, PT, R16, UR4, PT ;  /* 0x0000000410007c0c */ /* 0x000fe2000bf06070 */
[----:B------:R-:W-:Y:S02]  /*0ad0*/  IMAD.MOV.U32 R104, RZ, RZ, -0x1 ;  /* 0xffffffffff687424 */ /* 0x000fe400078e00ff */
[----:B------:R-:W-:Y:S01]  /*0ae0*/  IMAD.MOV.U32 R23, RZ, RZ, -0x1 ;  /* 0xffffffffff177424 */ /* 0x000fe200078e00ff */
[----:B------:R-:W-:-:S13]  /*0af0*/  ISETP.GE.U32.AND.EX P0, PT, R17, UR5, PT, P0 ;  /* 0x0000000511007c0c */ /* 0x000fda000bf06100 */
[----:B------:R-:W-:Y:S05]  /*0b00*/  @P0 BRA `(.L_x_9) ;  /* 0x00000004002c0947 */ /* 0x000fea0003800000 */
[----:B------:R-:W0:Y:S01]  /*0b10*/  LDC.64 R26, c[0x0][0x628] ;  /* 0x00018a00ff1a7b82 */ /* 0x000e220000000a00 */
[----:B------:R-:W-:Y:S02]  /*0b20*/  IMAD.MOV.U32 R10, RZ, RZ, R16 ;  /* 0x000000ffff0a7224 */ /* 0x000fe400078e0010 */
[----:B------:R-:W-:-:S05]  /*0b30*/  IMAD.MOV.U32 R11, RZ, RZ, R17 ;  /* 0x000000ffff0b7224 */ /* 0x000fca00078e0011 */
[----:B------:R-:W1:Y:S08]  /*0b40*/  LDC R8, c[0x0][0x630] ;  /* 0x00018c00ff087b82 */ /* 0x000e700000000800 */
[----:B------:R-:W2:Y:S01]  /*0b50*/  LDC.64 R28, c[0x0][0x620] ;  /* 0x00018800ff1c7b82 */ /* 0x000ea20000000a00 */
[----:B0-----:R-:W-:-:S04]  /*0b60*/  ISETP.NE.U32.AND P0, PT, R26, RZ, PT ;  /* 0x000000ff1a00720c */ /* 0x001fc80003f05070 */
[----:B------:R-:W-:-:S13]  /*0b70*/  ISETP.NE.AND.EX P0, PT, R27, RZ, PT, P0 ;  /* 0x000000ff1b00720c */ /* 0x000fda0003f05300 */
[----:B-12---:R-:W-:Y:S05]  /*0b80*/  @!P0 BRA `(.L_x_10) ;  /* 0x0000000000288947 */ /* 0x006fea0003800000 */
[----:B------:R-:W0:Y:S02]  /*0b90*/  LDC R3, c[0x0][0x634] ;  /* 0x00018d00ff037b82 */ /* 0x000e240000000800 */
[----:B0-----:R-:W-:-:S05]  /*0ba0*/  IADD3 R3, P0, R16, R3, RZ ;  /* 0x0000000310037210 */ /* 0x001fca0007f1e0ff */
[----:B------:R-:W-:-:S04]  /*0bb0*/  IMAD.X R21, RZ, RZ, R17, P0 ;  /* 0x000000ffff157224 */ /* 0x000fc800000e0611 */
[----:B------:R-:W-:-:S04]  /*0bc0*/  IMAD.WIDE.U32 R10, R21, R26, RZ ;  /* 0x0000001a150a7225 */ /* 0x000fc800078e00ff */
[----:B------:R-:W-:-:S04]  /*0bd0*/  IMAD.WIDE.U32 R12, P0, R3, R27, R10 ;  /* 0x0000001b030c7225 */ /* 0x000fc8000780000a */
[----:B------:R-:W-:-:S04]  /*0be0*/  IMAD.WIDE.U32 R10, R3, R26, RZ ;  /* 0x0000001a030a7225 */ /* 0x000fc800078e00ff */
[----:B------:R-:W-:Y:S01]  /*0bf0*/  IMAD.X R15, RZ, RZ, RZ, P0 ;  /* 0x000000ffff0f7224 */ /* 0x000fe200000e06ff */
[----:B------:R-:W-:Y:S01]  /*0c00*/  IADD3 RZ, P0, R11, R12, RZ ;  /* 0x0000000c0bff7210 */ /* 0x000fe20007f1e0ff */
[----:B------:R-:W-:-:S04]  /*0c10*/  IMAD.MOV.U32 R14, RZ, RZ, R13 ;  /* 0x000000ffff0e7224 */ /* 0x000fc800078e000d */
[----:B------:R-:W-:-:S08]  /*0c20*/  IMAD.WIDE.U32.X R10, R21, R27, R14, P0 ;  /* 0x0000001b150a7225 */ /* 0x000fd000000e040e */
.L_x_10:
[----:B------:R-:W0:Y:S01]  /*0c30*/  LDC.64 R32, c[0x0][0x640] ;  /* 0x00019000ff207b82 */ /* 0x000e220000000a00 */
[--C-:B------:R-:W-:Y:S01]  /*0c40*/  SHF.R.U64 R27, R10, R8, R11.reuse ;  /* 0x000000080a1b7219 */ /* 0x100fe2000000120b */
[----:B------:R-:W-:Y:S01]  /*0c50*/  IMAD R31, R9, R24, R4 ;  /* 0x00000018091f7224 */ /* 0x000fe200078e0204 */
[----:B------:R-:W-:Y:S01]  /*0c60*/  SHF.R.U32.HI R3, RZ, R8, R11 ;  /* 0x00000008ff037219 */ /* 0x000fe2000001160b */
[----:B------:R-:W-:Y:S01]  /*0c70*/  IMAD.MOV.U32 R23, RZ, RZ, 0x1 ;  /* 0x00000001ff177424 */ /* 0x000fe200078e00ff */
[----:B------:R-:W-:-:S03]  /*0c80*/  IADD3 R5, P0, RZ, -R27, RZ ;  /* 0x8000001bff057210 */ /* 0x000fc60007f1e0ff */
[----:B------:R-:W1:Y:S02]  /*0c90*/  LDC R12, c[0x0][0x618] ;  /* 0x00018600ff0c7b82 */ /* 0x000e640000000800 */
[----:B------:R-:W-:Y:S02]  /*0ca0*/  IMAD.X R3, RZ, RZ, ~R3, P0 ;  /* 0x000000ffff037224 */ /* 0x000fe400000e0e03 */
[----:B------:R-:W-:-:S04]  /*0cb0*/  IMAD.WIDE.U32 R10, R5, R28, R16 ;  /* 0x0000001c050a7225 */ /* 0x000fc800078e0010 */
[----:B------:R-:W2:Y:S01]  /*0cc0*/  LDC R20, c[0x0][0x608] ;  /* 0x00018200ff147b82 */ /* 0x000ea20000000800 */
[----:B------:R-:W-:Y:S02]  /*0cd0*/  IMAD R8, R3, R28, RZ ;  /* 0x0000001c03087224 */ /* 0x000fe400078e02ff */
[----:B------:R-:W-:Y:S02]  /*0ce0*/  IMAD.MOV.U32 R3, RZ, RZ, -0x1 ;  /* 0xffffffffff037424 */ /* 0x000fe400078e00ff */
[----:B------:R-:W-:-:S03]  /*0cf0*/  IMAD R5, R5, R29, R8 ;  /* 0x0000001d05057224 */ /* 0x000fc600078e0208 */
[----:B------:R-:W3:Y:S01]  /*0d00*/  LDC R30, c[0x0][0x658] ;  /* 0x00019600ff1e7b82 */ /* 0x000ee20000000800 */
[----:B------:R-:W-:Y:S01]  /*0d10*/  IMAD.IADD R5, R11, 0x1, R5 ;  /* 0x000000010b057824 */ /* 0x000fe200078e0205 */
[----:B0-----:R-:W-:-:S04]  /*0d20*/  ISETP.NE.U32.AND P0, PT, R32, RZ, PT ;  /* 0x000000ff2000720c */ /* 0x001fc80003f05070 */
[----:B------:R-:W-:Y:S02]  /*0d30*/  ISETP.NE.AND.EX P0, PT, R33, RZ, PT, P0 ;  /* 0x000000ff2100720c */ /* 0x000fe40003f05300 */
[----:B------:R-:W0:Y:S01]  /*0d40*/  LDC R26, c[0x0][0x600] ;  /* 0x00018000ff1a7b82 */ /* 0x000e220000000800 */
[-CC-:B-1----:R-:W-:Y:S02]  /*0d50*/  SHF.R.U64 R14, R10, R12.reuse, R5.reuse ;  /* 0x0000000c0a0e7219 */ /* 0x182fe40000001205 */
[----:B------:R-:W-:-:S05]  /*0d60*/  SHF.R.U32.HI R5, RZ, R12, R5 ;  /* 0x0000000cff057219 */ /* 0x000fca0000011605 */
[----:B------:R-:W1:Y:S01]  /*0d70*/  LDC R15, c[0x0][0x648] ;  /* 0x00019200ff0f7b82 */ /* 0x000e620000000800 */
[-CC-:B--2---:R-:W-:Y:S02]  /*0d80*/  SHF.R.U64 R29, R14, R20.reuse, R5.reuse ;  /* 0x000000140e1d7219 */ /* 0x184fe40000001205 */
[----:B------:R-:W-:-:S05]  /*0d90*/  SHF.R.U32.HI R5, RZ, R20, R5 ;  /* 0x00000014ff057219 */ /* 0x000fca0000011605 */
[----:B------:R-:W2:Y:S01]  /*0da0*/  LDC R21, c[0x0][0x638] ;  /* 0x00018e00ff157b82 */ /* 0x000ea20000000800 */
[-CC-:B---3--:R-:W-:Y:S02]  /*0db0*/  SHF.R.U64 R20, R29, R30.reuse, R5.reuse ;  /* 0x0000001e1d147219 */ /* 0x188fe40000001205 */
[-C--:B------:R-:W-:Y:S02]  /*0dc0*/  SHF.L.U32 R3, R3, R30.reuse, RZ ;  /* 0x0000001e03037219 */ /* 0x080fe400000006ff */
[----:B------:R-:W-:Y:S01]  /*0dd0*/  SHF.R.U32.HI R5, RZ, R30, R5 ;  /* 0x0000001eff057219 */ /* 0x000fe20000011605 */
[----:B------:R-:W-:Y:S01]  /*0de0*/  IMAD.MOV.U32 R4, RZ, RZ, R20 ;  /* 0x000000ffff047224 */ /* 0x000fe200078e0014 */
[----:B------:R-:W-:Y:S01]  /*0df0*/  LOP3.LUT R12, RZ, R3, RZ, 0x33, !PT ;  /* 0x00000003ff0c7212 */ /* 0x000fe200078e33ff */
[----:B------:R-:W3:Y:S01]  /*0e00*/  LDC R25, c[0x0][0x610] ;  /* 0x00018400ff197b82 */ /* 0x000ee20000000800 */
[----:B------:R-:W-:Y:S05]  /*0e10*/  @!P0 BRA `(.L_x_11) ;  /* 0x0000000000288947 */ /* 0x000fea0003800000 */
[----:B------:R-:W4:Y:S02]  /*0e20*/  LDC R3, c[0x0][0x64c] ;  /* 0x00019300ff037b82 */ /* 0x000f240000000800 */
[----:B----4-:R-:W-:-:S05]  /*0e30*/  IADD3 R3, P0, R20, R3, RZ ;  /* 0x0000000314037210 */ /* 0x010fca0007f1e0ff */
        /* <DEDUP_REMOVED lines=8> */
.L_x_11:
[----:B-1----:R-:W-:Y:S01]  /*0ec0*/  SHF.R.U64 R4, R4, R15, R5 ;  /* 0x0000000f04047219 */ /* 0x002fe20000001205 */
[----:B0-----:R-:W-:Y:S01]  /*0ed0*/  VIADD R5, R26, 0xffffffff ;  /* 0xffffffff1a057836 */ /* 0x001fe20000000000 */
[----:B------:R-:W-:Y:S01]  /*0ee0*/  SHF.L.U32 R3, R23, R30, RZ ;  /* 0x0000001e17037219 */ /* 0x000fe200000006ff */
[----:B------:R-:W-:Y:S01]  /*0ef0*/  IMAD.MOV.U32 R23, RZ, RZ, R27 ;  /* 0x000000ffff177224 */ /* 0x000fe200078e001b */
[----:B------:R-:W-:Y:S01]  /*0f00*/  LOP3.LUT R12, R29, R12, RZ, 0xc0, !PT ;  /* 0x0000000c1d0c7212 */ /* 0x000fe200078ec0ff */
[----:B------:R-:W-:Y:S01]  /*0f10*/  IMAD.MOV R8, RZ, RZ, -R4 ;  /* 0x000000ffff087224 */ /* 0x000fe200078e0a04 */
[----:B------:R-:W-:Y:S02]  /*0f20*/  SEL R6, R6, R31, !P1 ;  /* 0x0000001f06067207 */ /* 0x000fe40004800000 */
[----:B------:R-:W-:Y:S01]  /*0f30*/  LOP3.LUT R5, R14, R5, RZ, 0xc0, !PT ;  /* 0x000000050e057212 */ /* 0x000fe200078ec0ff */
[----:B------:R-:W-:Y:S02]  /*0f40*/  IMAD R9, R3, R4, R12 ;  /* 0x0000000403097224 */ /* 0x000fe400078e020c */
[----:B--2---:R-:W-:-:S02]  /*0f50*/  IMAD R3, R8, R21, R20 ;  /* 0x0000001508037224 */ /* 0x004fc400078e0214 */
[----:B---3--:R-:W-:Y:S02]  /*0f60*/  IMAD R6, R9, R25, R6 ;  /* 0x0000001909067224 */ /* 0x008fe400078e0206 */
[----:B------:R-:W-:Y:S02]  /*0f70*/  IMAD R105, R3, R26, R5 ;  /* 0x0000001a03697224 */ /* 0x000fe400078e0205 */
[----:B------:R-:W-:-:S03]  /*0f80*/  IMAD.MOV.U32 R4, RZ, RZ, 0x1 ;  /* 0x00000001ff047424 */ /* 0x000fc600078e00ff */
[----:B------:R-:W-:Y:S02]  /*0f90*/  SEL R104, R105, R6, !P1 ;  /* 0x0000000669687207 */ /* 0x000fe40004800000 */
[----:B------:R-:W-:Y:S02]  /*0fa0*/  PRMT R3, R4, 0x7610, R3 ;  /* 0x0000761004037816 */ /* 0x000fe40000000003 */
[----:B------:R-:W-:-:S07]  /*0fb0*/  SEL R105, R6, R105, !P1 ;  /* 0x0000006906697207 */ /* 0x000fce0004800000 */
.L_x_9:
[----:B------:R-:W-:-:S08]  /*0fc0*/  NOP ;  /* 0x0000000000007918 */ /* 0x000fd00000000000 */
[----:B------:R-:W0:Y:S02]  /*0fd0*/  USETMAXREG.TRY_ALLOC.CTAPOOL UP0, 0xe8 ;  /* 0x000000e8000079c8 */ /* 0x000e240008000600 */
[----:B0-----:R-:W-:-:S13]  /*0fe0*/  PLOP3.LUT P0, PT, PT, PT, UP0, 0x80, 0x0 ;  /* 0x000000000000781c */ /* 0x001fda0003f0f008 */
[----:B------:R-:W-:Y:S05]  /*0ff0*/  @!P0 BRA `(.L_x_9) ;  /* 0xfffffffc00f08947 */ /* 0x000fea000383ffff */
[----:B------:R-:W-:Y:S01]  /*1000*/  ULDC.64 UR4, c[0x0][0x598] ;  /* 0x0001660000047ab9 */ /* 0x000fe20000000a00 */
[----:B------:R-:W-:Y:S01]  /*1010*/  ULDC.64 UR38, c[0x0][0x208] ;  /* 0x0000820000267ab9 */ /* 0x000fe20000000a00 */
[----:B------:R-:W-:-:S04]  /*1020*/  ISETP.NE.U32.AND P0, PT, RZ, UR4, PT ;  /* 0x00000004ff007c0c */ /* 0x000fc8000bf05070 */
[----:B------:R-:W-:-:S13]  /*1030*/  ISETP.NE.AND.EX P0, PT, RZ, UR5, PT, P0 ;  /* 0x00000005ff007c0c */ /* 0x000fda000bf05300 */
[----:B------:R-:W-:Y:S05]  /*1040*/  @!P0 BRA `(.L_x_12) ;  /* 0x00000000001c8947 */ /* 0x000fea0003800000 */
[----:B------:R-:W0:Y:S02]  /*1050*/  LDC.64 R4, c[0x0][0x598] ;  /* 0x00016600ff047b82 */ /* 0x000e240000000a00 */
[----:B0-----:R-:W2:Y:S02]  /*1060*/  LDG.E.64 R4, desc[UR38][R4.64] ;  /* 0x0000002604047981 */ /* 0x001ea4000c1e1b00 */
[----:B--2---:R-:W-:-:S04]  /*1070*/  ISETP.NE.U32.AND P0, PT, R4, RZ, PT ;  /* 0x000000ff0400720c */ /* 0x004fc80003f05070 */
[----:B------:R-:W-:-:S13]  /*1080*/  ISETP.NE.AND.EX P0, PT, R5, RZ, PT, P0 ;  /* 0x000000ff0500720c */ /* 0x000fda0003f05300 */
[----:B------:R-:W-:Y:S05]  /*1090*/  @!P0 BRA `(.L_x_12) ;  /* 0x0000000000088947 */ /* 0x000fea0003800000 */
[----:B------:R0:W5:Y:S01]  /*10a0*/  LD.E R98, desc[UR38][R4.64] ;  /* 0x0000002604627980 */ /* 0x000162000c101900 */
[----:B------:R-:W-:Y:S05]  /*10b0*/  BRA `(.L_x_13) ;  /* 0x0000000000247947 */ /* 0x000fea0003800000 */
.L_x_12:
[----:B------:R-:W-:Y:S02]  /*10c0*/  ULDC.64 UR4, c[0x0][0x588] ;  /* 0x0001620000047ab9 */ /* 0x000fe40000000a00 */
[----:B------:R-:W-:-:S04]  /*10d0*/  ISETP.NE.U32.AND P0, PT, RZ, UR4, PT ;  /* 0x00000004ff007c0c */ /* 0x000fc8000bf05070 */
[----:B------:R-:W-:-:S13]  /*10e0*/  ISETP.NE.AND.EX P0, PT, RZ, UR5, PT, P0 ;  /* 0x00000005ff007c0c */ /* 0x000fda000bf05300 */
[----:B------:R-:W-:Y:S05]  /*10f0*/  @!P0 BRA `(.L_x_14) ;  /* 0x00000000000c8947 */ /* 0x000fea0003800000 */
[----:B------:R-:W0:Y:S02]  /*1100*/  LDC.64 R98, c[0x0][0x588] ;  /* 0x00016200ff627b82 */ /* 0x000e240000000a00 */
[----:B0-----:R1:W5:Y:S01]  /*1110*/  LDG.E R98, desc[UR38][R98.64] ;  /* 0x0000002662627981 */ /* 0x001362000c1e1900 */
[----:B------:R-:W-:Y:S05]  /*1120*/  BRA `(.L_x_13) ;  /* 0x0000000000087947 */ /* 0x000fea0003800000 */
.L_x_14:
[----:B------:R-:W-:Y:S02]  /*1130*/  ULDC UR4, c[0x0][0x580] ;  /* 0x0001600000047ab9 */ /* 0x000fe40000000800 */
[----:B------:R-:W-:-:S07]  /*1140*/  IMAD.U32 R98, RZ, RZ, UR4 ;  /* 0x00000004ff627e24 */ /* 0x000fce000f8e00ff */
.L_x_13:
[----:B------:R-:W-:Y:S02]  /*1150*/  ULDC.64 UR4, c[0x0][0x5a0] ;  /* 0x0001680000047ab9 */ /* 0x000fe40000000a00 */
[----:B------:R-:W-:-:S04]  /*1160*/  ISETP.NE.U32.AND P0, PT, RZ, UR4, PT ;  /* 0x00000004ff007c0c */ /* 0x000fc8000bf05070 */
[----:B------:R-:W-:-:S13]  /*1170*/  ISETP.NE.AND.EX P0, PT, RZ, UR5, PT, P0 ;  /* 0x00000005ff007c0c */ /* 0x000fda000bf05300 */
[----:B------:R-:W-:Y:S05]  /*1180*/  @!P0 BRA `(.L_x_15) ;  /* 0x00000000001c8947 */ /* 0x000fea0003800000 */
[----:B0-----:R-:W0:Y:S02]  /*1190*/  LDC.64 R4, c[0x0][0x5a0] ;  /* 0x00016800ff047b82 */ /* 0x001e240000000a00 */
[----:B0-----:R-:W2:Y:S02]  /*11a0*/  LDG.E.64 R4, desc[UR38][R4.64] ;  /* 0x0000002604047981 */ /* 0x001ea4000c1e1b00 */
[----:B--2---:R-:W-:-:S04]  /*11b0*/  ISETP.NE.U32.AND P0, PT, R4, RZ, PT ;  /* 0x000000ff0400720c */ /* 0x004fc80003f05070 */
[----:B------:R-:W-:-:S13]  /*11c0*/  ISETP.NE.AND.EX P0, PT, R5, RZ, PT, P0 ;  /* 0x000000ff0500720c */ /* 0x000fda0003f05300 */
[----:B------:R-:W-:Y:S05]  /*11d0*/  @!P0 BRA `(.L_x_15) ;  /* 0x0000000000088947 */ /* 0x000fea0003800000 */
[----:B-1----:R0:W5:Y:S01]  /*11e0*/  LD.E R99, desc[UR38][R4.64] ;  /* 0x0000002604637980 */ /* 0x002162000c101900 */
[----:B------:R-:W-:Y:S05]  /*11f0*/  BRA `(.L_x_16) ;  /* 0x0000000000247947 */ /* 0x000fea0003800000 */
.L_x_15:
[----:B------:R-:W-:Y:S02]  /*1200*/  ULDC.64 UR4, c[0x0][0x590] ;  /* 0x0001640000047ab9 */ /* 0x000fe40000000a00 */
[----:B------:R-:W-:-:S04]  /*1210*/  ISETP.NE.U32.AND P0, PT, RZ, UR4, PT ;  /* 0x00000004ff007c0c */ /* 0x000fc8000bf05070 */
[----:B------:R-:W-:-:S13]  /*1220*/  ISETP.NE.AND.EX P0, PT, RZ, UR5, PT, P0 ;  /* 0x00000005ff007c0c */ /* 0x000fda000bf05300 */
[----:B------:R-:W-:Y:S05]  /*1230*/  @!P0 BRA `(.L_x_17) ;  /* 0x00000000000c8947 */ /* 0x000fea0003800000 */
[----:B0-----:R-:W1:Y:S02]  /*1240*/  LDC.64 R4, c[0x0][0x590] ;  /* 0x00016400ff047b82 */ /* 0x001e640000000a00 */
[----:B-1----:R1:W5:Y:S01]  /*1250*/  LDG.E R99, desc[UR38][R4.64] ;  /* 0x0000002604637981 */ /* 0x002362000c1e1900 */
[----:B------:R-:W-:Y:S05]  /*1260*/  BRA `(.L_x_16) ;  /* 0x0000000000087947 */ /* 0x000fea0003800000 */
.L_x_17:
[----:B------:R-:W-:Y:S02]  /*1270*/  ULDC UR4, c[0x0][0x584] ;  /* 0x0001610000047ab9 */ /* 0x000fe40000000800 */
[----:B-1----:R-:W-:-:S07]  /*1280*/  IMAD.U32 R99, RZ, RZ, UR4 ;  /* 0x00000004ff637e24 */ /* 0x002fce000f8e00ff */
.L_x_16:
[----:B------:R-:W-:-:S13]  /*1290*/  LOP3.LUT P0, RZ, R3, 0xff, RZ, 0xc0, !PT ;  /* 0x000000ff03ff7812 */ /* 0x000fda000780c0ff */
[----:B------:R-:W-:Y:S05]  /*12a0*/  @!P0 EXIT ;  /* 0x000000000000894d */ /* 0x000fea0003800000 */
[----:B------:R-:W-:Y:S01]  /*12b0*/  ULDC.64 UR6, c[0x0][0x288] ;  /* 0x0000a20000067ab9 */ /* 0x000fe20000000a00 */
[----:B------:R-:W-:Y:S01]  /*12c0*/  SHF.R.U32.HI R3, RZ, 0x2, R101 ;  /* 0x00000002ff037819 */ /* 0x000fe20000011665 */
[----:B------:R-:W-:Y:S01]  /*12d0*/  UIADD3 UR4, UR7, 0x1f, URZ ;  /* 0x0000001f07047890 */ /* 0x000fe2000fffe03f */
[----:B------:R-:W-:Y:S01]  /*12e0*/  SHF.R.U32.HI R0, RZ, 0x1, R0 ;  /* 0x00000001ff007819 */ /* 0x000fe20000011600 */
[----:B01----:R-:W-:Y:S01]  /*12f0*/  IMAD.U32 R5, RZ, RZ, UR6 ;  /* 0x00000006ff057e24 */ /* 0x003fe2000f8e00ff */
[----:B------:R-:W-:Y:S01]  /*1300*/  LOP3.LUT R7, R7, 0x1, RZ, 0xc0, !PT ;  /* 0x0000000107077812 */ /* 0x000fe200078ec0ff */
[----:B------:R-:W-:Y:S01]  /*1310*/  USHF.R.S32.HI UR5, URZ, 0x1f, UR4 ;  /* 0x0000001f3f057899 */ /* 0x000fe20008011404 */
[----:B------:R-:W-:Y:S01]  /*1320*/  LOP3.LUT R3, R3, 0x7, RZ, 0xc0, !PT ;  /* 0x0000000703037812 */ /* 0x000fe200078ec0ff */
[----:B------:R-:W-:Y:S01]  /*1330*/  IMAD.MOV.U32 R97, RZ, RZ, RZ ;  /* 0x000000ffff617224 */ /* 0x000fe200078e00ff */
[----:B------:R-:W-:Y:S01]  /*1340*/  LOP3.LUT R0, R0, 0x30, RZ, 0xc0, !PT ;  /* 0x0000003000007812 */ /* 0x000fe200078ec0ff */
[----:B------:R-:W-:Y:S01]  /*1350*/  ULEA.HI UR5, UR5, UR4, URZ, 0x5 ;  /* 0x0000000405057291 */ /* 0x000fe2000f8f283f */
[----:B------:R-:W-:Y:S01]  /*1360*/  IMAD.SHL.U32 R96, R7, 0x40, RZ ;  /* 0x0000004007607824 */ /* 0x000fe200078e00ff */
[C---:B------:R-:W-:Y:S01]  /*1370*/  LOP3.LUT R100, R101.reuse, 0x3, RZ, 0xc0, !PT ;  /* 0x0000000365647812 */ /* 0x040fe200078ec0ff */
[----:B------:R-:W-:Y:S01]  /*1380*/  ULDC UR4, c[0x0][0x284] ;  /* 0x0000a10000047ab9 */ /* 0x000fe20000000800 */
[----:B------:R-:W-:Y:S01]  /*1390*/  USHF.R.S32.HI UR43, URZ, 0x5, UR5 ;  /* 0x000000053f2b7899 */ /* 0x000fe20008011405 */
[-CC-:B------:R-:W-:Y:S01]  /*13a0*/  IADD3 R4, RZ, -R0.reuse, -R3.reuse ;  /* 0x80000000ff047210 */ /* 0x180fe20007ffe803 */
[----:B------:R-:W-:Y:S01]  /*13b0*/  UMOV UR40, URZ ;  /* 0x0000003f00287c82 */ /* 0x000fe20008000000 */
[----:B------:R-:W-:Y:S01]  /*13c0*/  LOP3.LUT R96, R96, 0x40, R3, 0xe2, !PT ;  /* 0x0000004060607812 */ /* 0x000fe200078ee203 */
[----:B------:R-:W-:Y:S01]  /*13d0*/  UISETP.LT.AND UP0, UPT, UR43, 0x1, UPT ;  /* 0x000000012b00788c */ /* 0x000fe2000bf01270 */
[----:B------:R-:W-:Y:S01]  /*13e0*/  LOP3.LUT R102, R101, 0x80, RZ, 0xc0, !PT ;  /* 0x0000008065667812 */ /* 0x000fe200078ec0ff */
[----:B------:R-:W-:Y:S01]  /*13f0*/  IMAD R4, R7, -0x40, R4 ;  /* 0xffffffc007047824 */ /* 0x000fe200078e0204 */
[----:B------:R-:W-:Y:S01]  /*1400*/  LOP3.LUT R96, R96, R0, RZ, 0xfc, !PT ;  /* 0x0000000060607212 */ /* 0x000fe200078efcff */
[----:B------:R-:W-:Y:S01]  /*1410*/  USEL UR44, UR43, 0x1, UP0 ;  /* 0x000000012b2c7887 */ /* 0x000fe20008000000 */
[----:B------:R-:W-:Y:S01]  /*1420*/  IMAD R100, R100, -0x2, R5 ;  /* 0xfffffffe64647824 */ /* 0x000fe200078e0205 */
[----:B------:R-:W-:Y:S01]  /*1430*/  LOP3.LUT R130, R18, 0x1, RZ, 0xfc, !PT ;  /* 0x0000000112827812 */ /* 0x000fe200078efcff */
[----:B------:R-:W-:Y:S01]  /*1440*/  IMAD.SHL.U32 R101, R101, 0x2, RZ ;  /* 0x0000000265657824 */ /* 0x000fe200078e00ff */
[----:B------:R-:W-:Y:S01]  /*1450*/  SHF.R.U32.HI R102, RZ, 0x7, R102 ;  /* 0x00000007ff667819 */ /* 0x000fe20000011666 */
[----:B------:R-:W-:Y:S01]  /*1460*/  VIADD R103, R4, UR4 ;  /* 0x0000000404677c36 */ /* 0x000fe20008000000 */
[----:B------:R-:W-:Y:S01]  /*1470*/  UIADD3 UR44, UR43, -UR44, URZ ;  /* 0x8000002c2b2c7290 */ /* 0x000fe2000fffe03f */
[----:B------:R-:W-:-:S11]  /*1480*/  UMOV UR41, URZ ;  /* 0x0000003f00297c82 */ /* 0x000fd60008000000 */
.L_x_173:
[----:B0-----:R-:W0:Y:S01]  /*1490*/  SHFL.IDX PT, R0, R102, RZ, 0x1f ;  /* 0x00001fff66007589 */ /* 0x001e2200000e0000 */
[----:B-1----:R-:W1:Y:S01]  /*14a0*/  S2UR UR6, SR_CgaCtaId ;  /* 0x00000000000679c3 */ /* 0x002e620000008800 */
[----:B------:R-:W-:Y:S01]  /*14b0*/  UMOV UR45, 0x400 ;  /* 0x00000400002d7882 */ /* 0x000fe20000000000 */
[----:B0-----:R-:W-:Y:S01]  /*14c0*/  R2UR UR4, R0 ;  /* 0x00000000000472ca */ /* 0x001fe200000e0000 */
[----:B-1----:R-:W-:-:S12]  /*14d0*/  ULEA UR45, UR6, UR45, 0x18 ;  /* 0x0000002d062d7291 */ /* 0x002fd8000f8ec03f */
[----:B------:R-:W-:-:S04]  /*14e0*/  ULEA.HI UR5, UR4, UR4, URZ, 0x1 ;  /* 0x0000000404057291 */ /* 0x000fc8000f8f083f */
[----:B------:R-:W-:-:S04]  /*14f0*/  ULOP3.LUT UR5, UR5, 0xffffe, URZ, 0xc0, !UPT ;  /* 0x000ffffe05057892 */ /* 0x000fc8000f8ec03f */
[----:B------:R-:W-:-:S03]  /*1500*/  UIADD3 UR5, UR4, -UR5, URZ ;  /* 0x8000000504057290 */ /* 0x000fc6000fffe03f */
[----:B------:R-:W-:Y:S01]  /*1510*/  ULDC UR4, c[0x0][0x28c] ;  /* 0x0000a30000047ab9 */ /* 0x000fe20000000800 */
[----:B------:R-:W-:Y:S01]  /*1520*/  ULEA UR5, UR5, UR45, 0xc ;  /* 0x0000002d05057291 */ /* 0x000fe2000f8e603f */
[----:B------:R-:W-:-:S03]  /*1530*/  ISETP.LT.AND P0, PT, RZ, UR4, PT ;  /* 0x00000004ff007c0c */ /* 0x000fc6000bf01270 */
[----:B------:R-:W-:-:S04]  /*1540*/  UIADD3 UR5, UR5, 0x180, URZ ;  /* 0x0000018005057890 */ /* 0x000fc8000fffe03f */
[----:B------:R-:W-:-:S04]  /*1550*/  USHF.R.U32.HI UR5, URZ, 0x4, UR5 ;  /* 0x000000043f057899 */ /* 0x000fc80008011605 */
[----:B------:R-:W-:-:S04]  /*1560*/  ULOP3.LUT UR5, UR5, 0x3fff, URZ, 0xc0, !UPT ;  /* 0x00003fff05057892 */ /* 0x000fc8000f8ec03f */
[----:B------:R-:W-:Y:S01]  /*1570*/  ULOP3.LUT UR46, UR5, 0x10000, URZ, 0xfc, !UPT ;  /* 0x00010000052e7892 */ /* 0x000fe2000f8efc3f */
[----:B--23-5:R-:W-:Y:S11]  /*1580*/  @P0 BRA `(.L_x_18) ;  /* 0x0000000000400947 */ /* 0x02cff60003800000 */
[----:B------:R-:W-:Y:S01]  /*1590*/  MOV R0, 0x0 ;  /* 0x0000000000007802 */ /* 0x000fe20000000f00 */
[----:B------:R-:W-:Y:S01]  /*15a0*/  ULDC.64 UR4, c[0x4][0x68] ;  /* 0x01001a0000047ab9 */ /* 0x000fe20000000a00 */
[----:B------:R-:W-:Y:S01]  /*15b0*/  ULDC.64 UR6, c[0x4][0x8] ;  /* 0x0100020000067ab9 */ /* 0x000fe20000000a00 */
[----:B------:R-:W-:Y:S01]  /*15c0*/  IMAD.U32 R4, RZ, RZ, UR4 ;  /* 0x00000004ff047e24 */ /* 0x000fe2000f8e00ff */
[----:B------:R0:W1:Y:S01]  /*15d0*/  LDC.64 R14, c[0x4][R0] ;  /* 0x01000000000e7b82 */ /* 0x0000620000000a00 */
[----:B------:R-:W-:Y:S01]  /*15e0*/  IMAD.U32 R5, RZ, RZ, UR5 ;  /* 0x00000005ff057e24 */ /* 0x000fe2000f8e00ff */
[----:B------:R-:W-:Y:S01]  /*15f0*/  ULDC.64 UR4, c[0x4][0x70] ;  /* 0x01001c0000047ab9 */ /* 0x000fe20000000a00 */
[----:B------:R-:W-:Y:S02]  /*1600*/  IMAD.U32 R10, RZ, RZ, UR6 ;  /* 0x00000006ff0a7e24 */ /* 0x000fe4000f8e00ff */
[----:B------:R-:W-:Y:S02]  /*1610*/  IMAD.U32 R6, RZ, RZ, UR4 ;  /* 0x00000004ff067e24 */ /* 0x000fe4000f8e00ff */
[----:B------:R-:W-:-:S02]  /*1620*/  IMAD.U32 R7, RZ, RZ, UR5 ;  /* 0x00000005ff077e24 */ /* 0x000fc4000f8e00ff */
[----:B------:R-:W-:Y:S02]  /*1630*/  IMAD.U32 R11, RZ, RZ, UR7 ;  /* 0x00000007ff0b7e24 */ /* 0x000fe4000f8e00ff */
[----:B------:R-:W-:Y:S02]  /*1640*/  IMAD.MOV.U32 R8, RZ, RZ, 0x1e1 ;  /* 0x000001e1ff087424 */ /* 0x000fe400078e00ff */
[----:B------:R-:W-:Y:S02]  /*1650*/  IMAD.MOV.U32 R12, RZ, RZ, 0x1 ;  /* 0x00000001ff0c7424 */ /* 0x000fe400078e00ff */
[----:B0-----:R-:W-:-:S07]  /*1660*/  IMAD.MOV.U32 R13, RZ, RZ, RZ ;  /* 0x000000ffff0d7224 */ /* 0x001fce00078e00ff */
[----:B------:R-:W-:-:S07]  /*1670*/  LEPC R20, `(.L_x_18) ;  /* 0x000000001014794e */ /* 0x000fce0000000000 */
[----:B-1---5:R-:W-:Y:S05]  /*1680*/  CALL.ABS.NOINC R14 ;  /* 0x000000000e007343 */ /* 0x022fea0003c00000 */
.L_x_18:
[----:B------:R-:W-:-:S13]  /*1690*/  ISETP.NE.AND P0, PT, R130, 0x3, PT ;  /* 0x000000038200780c */ /* 0x000fda0003f05270 */
[----:B------:R-:W-:Y:S05]  /*16a0*/  @!P0 BRA `(.L_x_19) ;  /* 0x0000000000048947 */ /* 0x000fea0003800000 */
[----:B------:R-:W-:Y:S01]  /*16b0*/  BPT.TRAP 0x1 ;  /* 0x000000040000795c */ /* 0x000fe20000300000 */
.L_x_19:
[----:B------:R-:W-:Y:S02]  /*16c0*/  IMAD.U32 R3, RZ, RZ, UR41 ;  /* 0x00000029ff037e24 */ /* 0x000fe4000f8e00ff */
[----:B------:R-:W-:-:S03]  /*16d0*/  IMAD.U32 R0, RZ, RZ, UR40 ;  /* 0x00000028ff007e24 */ /* 0x000fc6000f8e00ff */
[----:B------:R-:W-:Y:S02]  /*16e0*/  LEA R3, R3, UR45, 0x3 ;  /* 0x0000002d03037c11 */ /* 0x000fe4000f8e18ff */
[----:B------:R-:W-:-:S04]  /*16f0*/  SHF.L.U32 R0, R0, 0x1f, RZ ;  /* 0x0000001f00007819 */ /* 0x000fc800000006ff */
[----:B------:R0:W1:Y:S01]  /*1700*/  SYNCS.PHASECHK.TRANS64.TRYWAIT P1, [R3+URZ], R0 ;  /* 0x00000000030075a7 */ /* 0x000062000802017f */
[----:B------:R-:W-:Y:S05]  /*1710*/  @!P0 BRA `(.L_x_20) ;  /* 0x0000000000048947 */ /* 0x000fea0003800000 */
[----:B------:R-:W-:Y:S01]  /*1720*/  BPT.TRAP 0x1 ;  /* 0x000000040000795c */ /* 0x000fe20000300000 */
.L_x_20:
[----:B------:R-:W-:-:S05]  /*1730*/  IMAD.U32 R4, RZ, RZ, UR44 ;  /* 0x0000002cff047e24 */ /* 0x000fca000f8e00ff */
[----:B------:R-:W-:Y:S01]  /*1740*/  ISETP.GE.AND P2, PT, R4, 0x1, PT ;  /* 0x000000010400780c */ /* 0x000fe20003f46270 */
[----:B-1----:R-:W-:-:S12]  /*1750*/  @P1 BRA `(.L_x_21) ;  /* 0x0000000000081947 */ /* 0x002fd80003800000 */
[----:B------:R-:W1:Y:S02]  /*1760*/  SYNCS.PHASECHK.TRANS64.TRYWAIT P1, [R3+URZ], R0 ;  /* 0x00000000030075a7 */ /* 0x000e64000802017f */
[----:B-1----:R-:W-:Y:S05]  /*1770*/  @!P1 BRA `(.L_x_22) ;  /* 0x0000008000309947 */ /* 0x002fea0003800000 */
.L_x_21:
[----:B------:R-:W-:Y:S05]  /*1780*/  WARPSYNC.ALL ;  /* 0x0000000000007948 */ /* 0x000fea0003800000 */
[----:B------:R-:W-:Y:S01]  /*1790*/  UIADD3 UR4, UR45, 0x30180, URZ ;  /* 0x000301802d047890 */ /* 0x000fe2000fffe03f */
[----:B------:R-:W-:Y:S01]  /*17a0*/  WARPGROUP.ARRIVE ;  /* 0x00000000000079c5 */ /* 0x000fe20000000000 */
[----:B------:R-:W-:Y:S02]  /*17b0*/  UIMAD UR16, UR41, 0x600, UR46 ;  /* 0x00000600291078a4 */ /* 0x000fe4000f8e022e */
[----:B------:R-:W-:Y:S01]  /*17c0*/  USHF.R.U32.HI UR4, URZ, 0x4, UR4 ;  /* 0x000000043f047899 */ /* 0x000fe20008011604 */
[----:B------:R-:W-:Y:S01]  /*17d0*/  UMOV UR5, 0x80000020 ;  /* 0x8000002000057882 */ /* 0x000fe20000000000 */
[----:B------:R-:W-:-:S02]  /*17e0*/  UMOV UR7, 0x80000020 ;  /* 0x8000002000077882 */ /* 0x000fc40000000000 */
[----:B------:R-:W-:Y:S01]  /*17f0*/  ULOP3.LUT UR4, UR4, 0x3fff, URZ, 0xc0, !UPT ;  /* 0x00003fff04047892 */ /* 0x000fe2000f8ec03f */
[----:B------:R-:W-:Y:S01]  /*1800*/  UMOV UR13, UR5 ;  /* 0x00000005000d7c82 */ /* 0x000fe20008000000 */
[----:B------:R-:W-:Y:S02]  /*1810*/  UMOV UR15, 0x80000020 ;  /* 0x80000020000f7882 */ /* 0x000fe40000000000 */
[----:B------:R-:W-:Y:S01]  /*1820*/  ULOP3.LUT UR20, UR4, 0x10000, URZ, 0xfc, !UPT ;  /* 0x0001000004147892 */ /* 0x000fe2000f8efc3f */
[----:B------:R-:W-:Y:S02]  /*1830*/  UMOV UR9, UR5 ;  /* 0x0000000500097c82 */ /* 0x000fe40008000000 */
[----:B------:R-:W-:Y:S01]  /*1840*/  UMOV UR4, UR16 ;  /* 0x0000001000047c82 */ /* 0x000fe20008000000 */
[----:B------:R-:W-:Y:S01]  /*1850*/  UIMAD UR17, UR41, 0xc0, UR20 ;  /* 0x000000c0291178a4 */ /* 0x000fe2000f8e0214 */
[----:B------:R-:W-:Y:S01]  /*1860*/  UMOV UR12, UR4 ;  /* 0x00000004000c7c82 */ /* 0x000fe20008000000 */
[----:B------:R-:W-:-:S02]  /*1870*/  UMOV UR8, UR4 ;  /* 0x0000000400087c82 */ /* 0x000fc40008000000 */
[----:B------:R-:W-:Y:S02]  /*1880*/  UIADD3 UR14, UR17, 0x40, URZ ;  /* 0x00000040110e7890 */ /* 0x000fe4000fffe03f */
[----:B------:R-:W-:Y:S02]  /*1890*/  UIADD3 UR10, UR17, 0x80, URZ ;  /* 0x00000080110a7890 */ /* 0x000fe4000fffe03f */
[----:B------:R-:W-:Y:S01]  /*18a0*/  UMOV UR6, UR17 ;  /* 0x0000001100067c82 */ /* 0x000fe20008000000 */
[----:B------:R-:W-:Y:S01]  /*18b0*/  UMOV UR11, 0x80000020 ;  /* 0x80000020000b7882 */ /* 0x000fe20000000000 */
[----:B------:R-:W-:Y:S01]  /*18c0*/  HGMMA.64x16x16.F32 R88, gdesc[UR4], RZ, !UPT, gsb0 ;  /* 0x00200000045879f0 */ /* 0x000fe2000c0008ff */
[----:B------:R-:W-:Y:S02]  /*18d0*/  UIADD3 UR18, UR16, 0x200, URZ ;  /* 0x0000020010127890 */ /* 0x000fe4000fffe03f */
[----:B------:R-:W-:Y:S02]  /*18e0*/  WARPGROUP.DEPBAR.LE gsb0, 0x0 ;  /* 0x00008000000079c5 */ /* 0x000fe40000010000 */
[----:B------:R-:W-:-:S06]  /*18f0*/  WARPGROUP.ARRIVE ;  /* 0x00000000000079c5 */ /* 0x000fcc0000000000 */
[----:B------:R-:W-:Y:S03]  /*1900*/  HGMMA.64x16x16.F32 R64, gdesc[UR12], RZ, !UPT, gsb0 ;  /* 0x002000000c4079f0 */ /* 0x000fe6000c0008ff */
[----:B------:R-:W-:Y:S02]  /*1910*/  WARPGROUP.DEPBAR.LE gsb0, 0x0 ;  /* 0x00008000000079c5 */ /* 0x000fe40000010000 */
[----:B------:R-:W-:-:S06]  /*1920*/  WARPGROUP.ARRIVE ;  /* 0x00000000000079c5 */ /* 0x000fcc0000000000 */
[----:B------:R-:W-:Y:S01]  /*1930*/  HGMMA.64x16x16.F32 R40, gdesc[UR8], RZ, !UPT, gsb0 ;  /* 0x00200000082879f0 */ /* 0x000fe2000c0008ff */
[----:B------:R-:W-:Y:S01]  /*1940*/  UMOV UR8, UR18 ;  /* 0x0000001200087c82 */ /* 0x000fe20008000000 */
[----:B------:R-:W-:Y:S01]  /*1950*/  UMOV UR9, 0x80000020 ;  /* 0x8000002000097882 */ /* 0x000fe20000000000 */
[----:B------:R-:W-:Y:S01]  /*1960*/  UMOV UR12, UR8 ;  /* 0x00000008000c7c82 */ /* 0x000fe20008000000 */
[----:B------:R-:W-:Y:S01]  /*1970*/  UMOV UR13, UR9 ;  /* 0x00000009000d7c82 */ /* 0x000fe20008000000 */
[----:B------:R-:W-:Y:S01]  /*1980*/  UMOV UR4, UR8 ;  /* 0x0000000800047c82 */ /* 0x000fe20008000000 */
[----:B------:R-:W-:Y:S01]  /*1990*/  UMOV UR5, UR9 ;  /* 0x0000000900057c82 */ /* 0x000fe20008000000 */
[----:B------:R-:W-:Y:S01]  /*19a0*/  UIADD3 UR18, UR16, 0x400, URZ ;  /* 0x0000040010127890 */ /* 0x000fe2000fffe03f */
[----:B------:R-:W-:Y:S02]  /*19b0*/  WARPGROUP.DEPBAR.LE gsb0, 0x0 ;  /* 0x00008000000079c5 */ /* 0x000fe40000010000 */
[----:B------:R-:W-:-:S06]  /*19c0*/  WARPGROUP.ARRIVE ;  /* 0x00000000000079c5 */ /* 0x000fcc0000000000 */
[----:B------:R-:W-:Y:S03]  /*19d0*/  HGMMA.64x16x16.F32 R32, gdesc[UR8], RZ, !UPT, gsb0 ;  /* 0x00200000082079f0 */ /* 0x000fe6000c0008ff */
        /* <DEDUP_REMOVED lines=10> */
[----:B------:R-:W-:Y:S02]  /*1a80*/  WARPGROUP.DEPBAR.LE gsb0, 0x0 ;  /* 0x00008000000079c5 */ /* 0x000fe40000010000 */
[----:B------:R-:W-:-:S06]  /*1a90*/  WARPGROUP.ARRIVE ;  /* 0x00000000000079c5 */ /* 0x000fcc0000000000 */
[----:B------:R-:W-:Y:S01]  /*1aa0*/  HGMMA.64x16x16.F32 R72, gdesc[UR4], RZ, !UPT, gsb0 ;  /* 0x00200000044879f0 */ /* 0x000fe2000c0008ff */
[----:B------:R-:W-:Y:S01]  /*1ab0*/  UMOV UR6, UR10 ;  /* 0x0000000a00067c82 */ /* 0x000fe20008000000 */
[----:B------:R-:W-:Y:S01]  /*1ac0*/  UMOV UR7, UR11 ;  /* 0x0000000b00077c82 */ /* 0x000fe20008000000 */
[----:B------:R-:W-:Y:S01]  /*1ad0*/  UIADD3 UR10, UR17, 0x42, URZ ;  /* 0x00000042110a7890 */ /* 0x000fe2000fffe03f */
[----:B------:R-:W-:Y:S01]  /*1ae0*/  UMOV UR11, 0x80000020 ;  /* 0x80000020000b7882 */ /* 0x000fe20000000000 */
[----:B------:R-:W-:Y:S02]  /*1af0*/  WARPGROUP.DEPBAR.LE gsb0, 0x0 ;  /* 0x00008000000079c5 */ /* 0x000fe40000010000 */
[----:B------:R-:W-:-:S06]  /*1b00*/  WARPGROUP.ARRIVE ;  /* 0x00000000000079c5 */ /* 0x000fcc0000000000 */
[----:B------:R-:W-:Y:S01]  /*1b10*/  HGMMA.64x16x16.F32 R48, gdesc[UR12], RZ, !UPT, gsb0 ;  /* 0x002000000c3079f0 */ /* 0x000fe2000c0008ff */
[----:B------:R-:W-:Y:S01]  /*1b20*/  UIADD3 UR14, UR17, 0x82, URZ ;  /* 0x00000082110e7890 */ /* 0x000fe2000fffe03f */
[----:B------:R-:W-:Y:S01]  /*1b30*/  UMOV UR15, 0x80000020 ;  /* 0x80000020000f7882 */ /* 0x000fe20000000000 */
[----:B------:R-:W-:Y:S02]  /*1b40*/  WARPGROUP.DEPBAR.LE gsb0, 0x0 ;  /* 0x00008000000079c5 */ /* 0x000fe40000010000 */
[----:B------:R-:W-:-:S06]  /*1b50*/  WARPGROUP.ARRIVE ;  /* 0x00000000000079c5 */ /* 0x000fcc0000000000 */
[----:B------:R-:W-:Y:S01]  /*1b60*/  HGMMA.64x16x16.F32 R24, gdesc[UR4], RZ, !UPT, gsb0 ;  /* 0x00200000041879f0 */ /* 0x000fe2000c0008ff */
[----:B------:R-:W-:Y:S02]  /*1b70*/  UIADD3 UR4, UR16, 0x2, URZ ;  /* 0x0000000210047890 */ /* 0x000fe4000fffe03f */
[----:B------:R-:W-:Y:S01]  /*1b80*/  UIADD3 UR6, UR17, 0x2, URZ ;  /* 0x0000000211067890 */ /* 0x000fe2000fffe03f */
[----:B------:R-:W-:Y:S01]  /*1b90*/  UMOV UR5, 0x80000020 ;  /* 0x8000002000057882 */ /* 0x000fe20000000000 */
[----:B------:R-:W-:Y:S01]  /*1ba0*/  UMOV UR7, 0x80000020 ;  /* 0x8000002000077882 */ /* 0x000fe20000000000 */
[----:B------:R-:W-:Y:S02]  /*1bb0*/  UMOV UR9, UR5 ;  /* 0x0000000500097c82 */ /* 0x000fe40008000000 */
[----:B------:R-:W-:Y:S01]  /*1bc0*/  UMOV UR8, UR4 ;  /* 0x0000000400087c82 */ /* 0x000fe20008000000 */
[----:B------:R-:W-:Y:S01]  /*1bd0*/  UMOV UR12, UR4 ;  /* 0x00000004000c7c82 */ /* 0x000fe20008000000 */
[----:B------:R-:W-:Y:S01]  /*1be0*/  UMOV UR13, UR5 ;  /* 0x00000005000d7c82 */ /* 0x000fe20008000000 */
[----:B------:R-:W-:-:S02]  /*1bf0*/  UIADD3 UR17, UR16, 0x202, URZ ;  /* 0x0000020210117890 */ /* 0x000fc4000fffe03f */
[----:B------:R-:W-:Y:S01]  /*1c00*/  UIADD3 UR16, UR16, 0x402, URZ ;  /* 0x0000040210107890 */ /* 0x000fe2000fffe03f */
[----:B------:R-:W-:Y:S02]  /*1c10*/  WARPGROUP.DEPBAR.LE gsb0, 0x0 ;  /* 0x00008000000079c5 */ /* 0x000fe40000010000 */
[----:B------:R-:W-:-:S06]  /*1c20*/  WARPGROUP.ARRIVE ;  /* 0x00000000000079c5 */ /* 0x000fcc0000000000 */
[----:B------:R-:W-:Y:S03]  /*1c30*/  HGMMA.64x16x16.F32 R88, gdesc[UR4], R88, gsb0 ;  /* 0x00200000045879f0 */ /* 0x000fe60008000858 */
[----:B------:R-:W-:Y:S02]  /*1c40*/  WARPGROUP.DEPBAR.LE gsb0, 0x0 ;  /* 0x00008000000079c5 */ /* 0x000fe40000010000 */
[----:B------:R-:W-:-:S06]  /*1c50*/  WARPGROUP.ARRIVE ;  /* 0x00000000000079c5 */ /* 0x000fcc0000000000 */
[----:B------:R-:W-:Y:S03]  /*1c60*/  HGMMA.64x16x16.F32 R64, gdesc[UR8], R64, gsb0 ;  /* 0x00200000084079f0 */ /* 0x000fe60008000840 */
[----:B------:R-:W-:Y:S02]  /*1c70*/  WARPGROUP.DEPBAR.LE gsb0, 0x0 ;  /* 0x00008000000079c5 */ /* 0x000fe40000010000 */
[----:B------:R-:W-:-:S06]  /*1c80*/  WARPGROUP.ARRIVE ;  /* 0x00000000000079c5 */ /* 0x000fcc0000000000 */
[----:B------:R-:W-:Y:S01]  /*1c90*/  HGMMA.64x16x16.F32 R40, gdesc[UR12], R40, gsb0 ;  /* 0x002000000c2879f0 */ /* 0x000fe20008000828 */
[----:B------:R-:W-:Y:S01]  /*1ca0*/  UMOV UR12, UR17 ;  /* 0x00000011000c7c82 */ /* 0x000fe20008000000 */
[----:B------:R-:W-:Y:S01]  /*1cb0*/  UMOV UR13, 0x80000020 ;  /* 0x80000020000d7882 */ /* 0x000fe20000000000 */
[----:B------:R-:W-:Y:S01]  /*1cc0*/  UMOV UR8, UR12 ;  /* 0x0000000c00087c82 */ /* 0x000fe20008000000 */
[----:B------:R-:W-:Y:S01]  /*1cd0*/  UMOV UR9, UR13 ;  /* 0x0000000d00097c82 */ /* 0x000fe20008000000 */
[----:B------:R-:W-:Y:S01]  /*1ce0*/  UMOV UR4, UR12 ;  /* 0x0000000c00047c82 */ /* 0x000fe20008000000 */
[----:B------:R-:W-:Y:S01]  /*1cf0*/  UMOV UR5, UR13 ;  /* 0x0000000d00057c82 */ /* 0x000fe20008000000 */
        /* <DEDUP_REMOVED lines=13> */
[----:B------:R-:W-:Y:S02]  /*1dd0*/  WARPGROUP.DEPBAR.LE gsb0, 0x0 ;  /* 0x00008000000079c5 */ /* 0x000fe40000010000 */
[----:B------:R-:W-:-:S06]  /*1de0*/  WARPGROUP.ARRIVE ;  /* 0x00000000000079c5 */ /* 0x000fcc0000000000 */
[----:B------:R-:W-:Y:S01]  /*1df0*/  HGMMA.64x16x16.F32 R72, gdesc[UR4], R72, gsb0 ;  /* 0x00200000044879f0 */ /* 0x000fe20008000848 */
        /* <DEDUP_REMOVED lines=9> */
[----:B------:R-:W-:Y:S05]  /*1e90*/  @!P2 BRA `(.L_x_23) ;  /* 0x000000080050a947 */ /* 0x000fea0003800000 */
[----:B------:R-:W-:Y:S01]  /*1ea0*/  UIADD3 UR21, UR41, 0x1, URZ ;  /* 0x0000000129157890 */ /* 0x000fe2000fffe03f */
[----:B01----:R-:W-:Y:S02]  /*1eb0*/  IMAD.U32 R0, RZ, RZ, UR44 ;  /* 0x0000002cff007e24 */ /* 0x003fe4000f8e00ff */
[----:B------:R-:W-:Y:S01]  /*1ec0*/  IMAD.U32 R3, RZ, RZ, UR41 ;  /* 0x00000029ff037e24 */ /* 0x000fe2000f8e00ff */
[----:B------:R-:W-:-:S04]  /*1ed0*/  UISETP.NE.AND UP0, UPT, UR21, 0x8, UPT ;  /* 0x000000081500788c */ /* 0x000fc8000bf05270 */
[----:B------:R-:W-:Y:S02]  /*1ee0*/  USEL UR4, URZ, 0x1, UP0 ;  /* 0x000000013f047887 */ /* 0x000fe40008000000 */
[----:B------:R-:W-:Y:S02]  /*1ef0*/  USEL UR21, UR21, URZ, UP0 ;  /* 0x0000003f15157287 */ /* 0x000fe40008000000 */
[----:B------:R-:W-:-:S06]  /*1f00*/  ULOP3.LUT UR4, UR40, UR4, URZ, 0x3c, !UPT ;  /* 0x0000000428047292 */ /* 0x000fcc000f8e3c3f */
[----:B------:R-:W-:-:S07]  /*1f10*/  IMAD.U32 R6, RZ, RZ, UR4 ;  /* 0x00000004ff067e24 */ /* 0x000fce000f8e00ff */
.L_x_30:
[----:B------:R-:W-:Y:S05]  /*1f20*/  @!P0 BRA `(.L_x_24) ;  /* 0x0000000000048947 */ /* 0x000fea0003800000 */
[----:B------:R-:W-:Y:S01]  /*1f30*/  BPT.TRAP 0x1 ;  /* 0x000000040000795c */ /* 0x000fe20000300000 */
.L_x_24:
[----:B------:R-:W-:Y:S01]  /*1f40*/  ULEA UR4, UR21, UR45, 0x3 ;  /* 0x0000002d15047291 */ /* 0x000fe2000f8e183f */
[----:B------:R-:W-:-:S08]  /*1f50*/  SHF.L.U32 R4, R6, 0x1f, RZ ;  /* 0x0000001f06047819 */ /* 0x000fd000000006ff */
[----:B------:R0:W1:Y:S01]  /*1f60*/  SYNCS.PHASECHK.TRANS64.TRYWAIT P1, [UR4], R4 ;  /* 0x00000004ff0075a7 */ /* 0x0000620008020144 */
[----:B------:R-:W-:Y:S05]  /*1f70*/  @!P0 BRA `(.L_x_25) ;  /* 0x0000000000048947 */ /* 0x000fea0003800000 */
[----:B------:R-:W-:Y:S01]  /*1f80*/  BPT.TRAP 0x1 ;  /* 0x000000040000795c */ /* 0x000fe20000300000 */
.L_x_25:
[----:B-1----:R-:W-:Y:S05]  /*1f90*/  @P1 BRA `(.L_x_26) ;  /* 0x0000000000081947 */ /* 0x002fea0003800000 */
[----:B------:R-:W1:Y:S02]  /*1fa0*/  SYNCS.PHASECHK.TRANS64.TRYWAIT P1, [UR4], R4 ;  /* 0x00000004ff0075a7 */ /* 0x000e640008020144 */
[----:B-1----:R-:W-:Y:S05]  /*1fb0*/  @!P1 BRA `(.L_x_27) ;  /* 0x0000007800349947 */ /* 0x002fea0003800000 */
.L_x_26:
[----:B------:R-:W-:Y:S01]  /*1fc0*/  UIMAD UR16, UR21, 0x600, UR46 ;  /* 0x00000600151078a4 */ /* 0x000fe2000f8e022e */
[----:B------:R-:W-:Y:S01]  /*1fd0*/  WARPGROUP.ARRIVE ;  /* 0x00000000000079c5 */ /* 0x000fe20000000000 */
[----:B------:R-:W-:Y:S01]  /*1fe0*/  UIMAD UR18, UR21, 0xc0, UR20 ;  /* 0x000000c0151278a4 */ /* 0x000fe2000f8e0214 */
[----:B------:R-:W-:Y:S01]  /*1ff0*/  UMOV UR17, 0x80000020 ;  /* 0x8000002000117882 */ /* 0x000fe20000000000 */
[----:B------:R-:W-:Y:S02]  /*2000*/  UMOV UR19, 0x80000020 ;  /* 0x8000002000137882 */ /* 0x000fe40000000000 */
[----:B------:R-:W-:Y:S01]  /*2010*/  UIADD3 UR10, UR18, 0x40, URZ ;  /* 0x00000040120a7890 */ /* 0x000fe2000fffe03f */
[----:B------:R-:W-:Y:S01]  /*2020*/  UMOV UR8, UR16 ;  /* 0x0000001000087c82 */ /* 0x000fe20008000000 */
[----:B------:R-:W-:Y:S01]  /*2030*/  UMOV UR9, UR17 ;  /* 0x0000001100097c82 */ /* 0x000fe20008000000 */
[----:B------:R-:W-:Y:S02]  /*2040*/  UMOV UR11, 0x80000020 ;  /* 0x80000020000b7882 */ /* 0x000fe40000000000 */
[----:B------:R-:W-:Y:S01]  /*2050*/  HGMMA.64x16x16.F32 R88, gdesc[UR16], R88, gsb0 ;  /* 0x00200000105879f0 */ /* 0x000fe20008000858 */
[----:B------:R-:W-:Y:S01]  /*2060*/  UIADD3 UR14, UR18, 0x80, URZ ;  /* 0x00000080120e7890 */ /* 0x000fe2000fffe03f */
[----:B------:R-:W-:Y:S01]  /*2070*/  UMOV UR12, UR16 ;  /* 0x00000010000c7c82 */ /* 0x000fe20008000000 */
[----:B------:R-:W-:Y:S01]  /*2080*/  UMOV UR13, UR17 ;  /* 0x00000011000d7c82 */ /* 0x000fe20008000000 */
[----:B------:R-:W-:Y:S01]  /*2090*/  UMOV UR15, 0x80000020 ;  /* 0x80000020000f7882 */ /* 0x000fe20000000000 */
[----:B------:R-:W-:-:S03]  /*20a0*/  UIADD3 UR4, UR16, 0x200, URZ ;  /* 0x0000020010047890 */ /* 0x000fc6000fffe03f */
[----:B------:R-:W-:Y:S01]  /*20b0*/  UMOV UR6, UR14 ;  /* 0x0000000e00067c82 */ /* 0x000fe20008000000 */
[----:B------:R-:W-:Y:S01]  /*20c0*/  UMOV UR7, UR15 ;  /* 0x0000000f00077c82 */ /* 0x000fe20008000000 */
[----:B------:R-:W-:Y:S01]  /*20d0*/  UMOV UR5, 0x80000020 ;  /* 0x8000002000057882 */ /* 0x000fe20000000000 */
[----:B------:R-:W-:Y:S01]  /*20e0*/  UIADD3 UR17, UR16, 0x202, URZ ;  /* 0x0000020210117890 */ /* 0x000fe2000fffe03f */
[----:B------:R-:W-:Y:S02]  /*20f0*/  WARPGROUP.DEPBAR.LE gsb0, 0x0 ;  /* 0x00008000000079c5 */ /* 0x000fe40000010000 */
[----:B------:R-:W-:-:S06]  /*2100*/  WARPGROUP.ARRIVE ;  /* 0x00000000000079c5 */ /* 0x000fcc0000000000 */
[----:B------:R-:W-:Y:S01]  /*2110*/  HGMMA.64x16x16.F32 R64, gdesc[UR8], R64, gsb0 ;  /* 0x00200000084079f0 */ /* 0x000fe20008000840 */
[----:B------:R-:W-:Y:S02]  /*2120*/  UIADD3 UR8, UR16, 0x400, URZ ;  /* 0x0000040010087890 */ /* 0x000fe4000fffe03f */
[----:B------:R-:W-:Y:S02]  /*2130*/  WARPGROUP.DEPBAR.LE gsb0, 0x0 ;  /* 0x00008000000079c5 */ /* 0x000fe40000010000 */
[----:B------:R-:W-:-:S06]  /*2140*/  WARPGROUP.ARRIVE ;  /* 0x00000000000079c5 */ /* 0x000fcc0000000000 */
[----:B------:R-:W-:Y:S03]  /*2150*/  HGMMA.64x16x16.F32 R40, gdesc[UR12], R40, gsb0 ;  /* 0x002000000c2879f0 */ /* 0x000fe60008000828 */
[----:B------:R-:W-:Y:S02]  /*2160*/  WARPGROUP.DEPBAR.LE gsb0, 0x0 ;  /* 0x00008000000079c5 */ /* 0x000fe40000010000 */
[----:B------:R-:W-:-:S06]  /*2170*/  WARPGROUP.ARRIVE ;  /* 0x00000000000079c5 */ /* 0x000fcc0000000000 */
[----:B------:R-:W-:Y:S01]  /*2180*/  HGMMA.64x16x16.F32 R32, gdesc[UR4], R32, gsb0 ;  /* 0x00200000042079f0 */ /* 0x000fe20008000820 */
        /* <DEDUP_REMOVED lines=21> */
[----:B------:R-:W-:Y:S01]  /*22e0*/  UIADD3 UR14, UR18, 0x42, URZ ;  /* 0x00000042120e7890 */ /* 0x000fe2000fffe03f */
[----:B------:R-:W-:Y:S01]  /*22f0*/  UMOV UR15, 0x80000020 ;  /* 0x80000020000f7882 */ /* 0x000fe20000000000 */
[----:B------:R-:W-:Y:S02]  /*2300*/  WARPGROUP.DEPBAR.LE gsb0, 0x0 ;  /* 0x00008000000079c5 */ /* 0x000fe40000010000 */
[----:B------:R-:W-:-:S06]  /*2310*/  WARPGROUP.ARRIVE ;  /* 0x00000000000079c5 */ /* 0x000fcc0000000000 */
[----:B------:R-:W-:Y:S01]  /*2320*/  HGMMA.64x16x16.F32 R48, gdesc[UR8], R48, gsb0 ;  /* 0x00200000083079f0 */ /* 0x000fe20008000830 */
[----:B------:R-:W-:Y:S02]  /*2330*/  UIADD3 UR8, UR16, 0x2, URZ ;  /* 0x0000000210087890 */ /* 0x000fe4000fffe03f */
[----:B------:R-:W-:Y:S01]  /*2340*/  UIADD3 UR10, UR18, 0x2, URZ ;  /* 0x00000002120a7890 */ /* 0x000fe2000fffe03f */
[----:B------:R-:W-:Y:S01]  /*2350*/  UMOV UR9, 0x80000020 ;  /* 0x8000002000097882 */ /* 0x000fe20000000000 */
[----:B------:R-:W-:Y:S01]  /*2360*/  UMOV UR11, 0x80000020 ;  /* 0x80000020000b7882 */ /* 0x000fe20000000000 */
[----:B------:R-:W-:Y:S02]  /*2370*/  UMOV UR13, UR9 ;  /* 0x00000009000d7c82 */ /* 0x000fe40008000000 */
[----:B------:R-:W-:Y:S01]  /*2380*/  UMOV UR12, UR8 ;  /* 0x00000008000c7c82 */ /* 0x000fe20008000000 */
[----:B------:R-:W-:Y:S01]  /*2390*/  UIADD3 UR16, UR16, 0x402, URZ ;  /* 0x0000040210107890 */ /* 0x000fe2000fffe03f */
[----:B------:R-:W-:-:S02]  /*23a0*/  WARPGROUP.DEPBAR.LE gsb0, 0x0 ;  /* 0x00008000000079c5 */ /* 0x000fc40000010000 */
[----:B------:R-:W-:-:S06]  /*23b0*/  WARPGROUP.ARRIVE ;  /* 0x00000000000079c5 */ /* 0x000fcc0000000000 */
[----:B------:R-:W-:Y:S01]  /*23c0*/  HGMMA.64x16x16.F32 R24, gdesc[UR4], R24, gsb0 ;  /* 0x00200000041879f0 */ /* 0x000fe20008000818 */
[----:B------:R-:W-:Y:S01]  /*23d0*/  UIADD3 UR6, UR18, 0x82, URZ ;  /* 0x0000008212067890 */ /* 0x000fe2000fffe03f */
[----:B------:R-:W-:Y:S01]  /*23e0*/  UMOV UR4, UR8 ;  /* 0x0000000800047c82 */ /* 0x000fe20008000000 */
[----:B------:R-:W-:Y:S01]  /*23f0*/  UMOV UR5, UR9 ;  /* 0x0000000900057c82 */ /* 0x000fe20008000000 */
[----:B------:R-:W-:Y:S01]  /*2400*/  UMOV UR7, 0x80000020 ;  /* 0x8000002000077882 */ /* 0x000fe20000000000 */
        /* <DEDUP_REMOVED lines=41> */
[----:B------:R-:W-:Y:S01]  /*26a0*/  BPT.TRAP 0x1 ;  /* 0x000000040000795c */ /* 0x000fe20000300000 */
.L_x_28:
[----:B------:R-:W-:-:S13]  /*26b0*/  ISETP.NE.AND P1, PT, R22, RZ, PT ;  /* 0x000000ff1600720c */ /* 0x000fda0003f25270 */
[----:B01----:R-:W-:-:S05]  /*26c0*/  @P1 LEA R4, R3, UR45, 0x3 ;  /* 0x0000002d03041c11 */ /* 0x003fca000f8e18ff */
[----:B------:R-:W-:-:S05]  /*26d0*/  @P1 VIADD R4, R4, 0x40 ;  /* 0x0000004004041836 */ /* 0x000fca0000000000 */
[----:B------:R-:W-:-:S04]  /*26e0*/  @P1 PRMT R4, R19, 0x654, R4 ;  /* 0x0000065413041816 */ /* 0x000fc80000000004 */
[----:B------:R0:W-:Y:S01]  /*26f0*/  @P1 SYNCS.ARRIVE.TRANS64.RED.A1T0 RZ, [R4+URZ], RZ ;  /* 0x000000ff04ff19a7 */ /* 0x0001e2000810043f */
[----:B------:R-:W-:-:S13]  /*2700*/  ISETP.GT.U32.AND P1, PT, R18, 0x1, PT ;  /* 0x000000011200780c */ /* 0x000fda0003f24070 */
[----:B0-----:R-:W-:Y:S05]  /*2710*/  @P1 BRA `(.L_x_29) ;  /* 0x0000000000041947 */ /* 0x001fea0003800000 */
[----:B------:R-:W-:Y:S01]  /*2720*/  BPT.TRAP 0x1 ;  /* 0x000000040000795c */ /* 0x000fe20000300000 */
.L_x_29:
[----:B------:R-:W-:Y:S01]  /*2730*/  UIADD3 UR21, UR21, 0x1, URZ ;  /* 0x0000000115157890 */ /* 0x000fe2000fffe03f */
[C---:B------:R-:W-:Y:S01]  /*2740*/  ISETP.GT.AND P2, PT, R0.reuse, 0x1, PT ;  /* 0x000000010000780c */ /* 0x040fe20003f44270 */
[----:B------:R-:W-:Y:S02]  /*2750*/  VIADD R3, R3, 0x1 ;  /* 0x0000000103037836 */ /* 0x000fe40000000000 */
[----:B------:R-:W-:Y:S01]  /*2760*/  UISETP.NE.AND UP0, UPT, UR21, 0x8, UPT ;  /* 0x000000081500788c */ /* 0x000fe2000bf05270 */
[----:B------:R-:W-:Y:S02]  /*2770*/  VIADD R0, R0, 0xffffffff ;  /* 0xffffffff00007836 */ /* 0x000fe40000000000 */
[C---:B------:R-:W-:Y:S01]  /*2780*/  ISETP.NE.AND P1, PT, R3.reuse, 0x8, PT ;  /* 0x000000080300780c */ /* 0x040fe20003f25270 */
[----:B------:R-:W-:Y:S02]  /*2790*/  USEL UR4, URZ, 0x1, UP0 ;  /* 0x000000013f047887 */ /* 0x000fe40008000000 */
[----:B------:R-:W-:Y:S01]  /*27a0*/  USEL UR21, UR21, URZ, UP0 ;  /* 0x0000003f15157287 */ /* 0x000fe20008000000 */
[----:B------:R-:W-:-:S03]  /*27b0*/  SEL R3, R3, RZ, P1 ;  /* 0x000000ff03037207 */ /* 0x000fc60000800000 */
[----:B------:R-:W-:Y:S01]  /*27c0*/  LOP3.LUT R6, R6, UR4, RZ, 0x3c, !PT ;  /* 0x0000000406067c12 */ /* 0x000fe2000f8e3cff */
[----:B------:R-:W-:Y:S07]  /*27d0*/  @P2 BRA `(.L_x_30) ;  /* 0xfffffff400d02947 */ /* 0x000fee000383ffff */
.L_x_23:
[----:B01----:R-:W0:Y:S02]  /*27e0*/  LDC R0, c[0x0][0x28c] ;  /* 0x0000a300ff007b82 */ /* 0x003e240000000800 */
[----:B0-----:R-:W-:-:S13]  /*27f0*/  ISETP.GE.AND P1, PT, R0, 0x1, PT ;  /* 0x000000010000780c */ /* 0x001fda0003f26270 */
[----:B------:R-:W-:Y:S05]  /*2800*/  @!P1 BRA `(.L_x_31) ;  /* 0x00000000003c9947 */ /* 0x000fea0003800000 */
[----:B------:R-:W-:Y:S05]  /*2810*/  @!P0 BRA `(.L_x_32) ;  /* 0x0000000000048947 */ /* 0x000fea0003800000 */
[----:B------:R-:W-:Y:S01]  /*2820*/  BPT.TRAP 0x1 ;  /* 0x000000040000795c */ /* 0x000fe20000300000 */
.L_x_32:
[----:B------:R-:W-:Y:S01]  /*2830*/  ISETP.NE.AND P0, PT, R22, RZ, PT ;  /* 0x000000ff1600720c */ /* 0x000fe20003f05270 */
[----:B------:R-:W-:-:S12]  /*2840*/  IMAD.U32 R3, RZ, RZ, UR45 ;  /* 0x0000002dff037e24 */ /* 0x000fd8000f8e00ff */
[----:B------:R-:W-:-:S05]  /*2850*/  VOTEU.ANY UP0, P0 ;  /* 0x00000000003f7886 */ /* 0x000fca0000000100 */
[----:B------:R-:W-:-:S06]  /*2860*/  @UP0 UIADD3 UR4, UR44, UR41, URZ ;  /* 0x000000292c040290 */ /* 0x000fcc000fffe03f */
[----:B------:R-:W-:-:S04]  /*2870*/  IMAD.U32 R0, RZ, RZ, UR4 ;  /* 0x00000004ff007e24 */ /* 0x000fc8000f8e00ff */
[----:B------:R-:W-:-:S05]  /*2880*/  @P0 IMAD.SHL.U32 R0, R0, 0x8, RZ ;  /* 0x0000000800000824 */ /* 0x000fca00078e00ff */
[----:B------:R-:W-:-:S04]  /*2890*/  @P0 LOP3.LUT R0, R0, 0x38, RZ, 0xc0, !PT ;  /* 0x0000003800000812 */ /* 0x000fc800078ec0ff */
[----:B------:R-:W-:-:S04]  /*28a0*/  @P0 IADD3 R0, R3, 0x40, R0 ;  /* 0x0000004003000810 */ /* 0x000fc80007ffe000 */
[----:B------:R-:W-:-:S04]  /*28b0*/  @P0 PRMT R0, R19, 0x654, R0 ;  /* 0x0000065413000816 */ /* 0x000fc80000000000 */
[----:B------:R0:W-:Y:S01]  /*28c0*/  @P0 SYNCS.ARRIVE.TRANS64.RED.A1T0 RZ, [R0+URZ], RZ ;  /* 0x000000ff00ff09a7 */ /* 0x0001e2000810043f */
[----:B------:R-:W-:-:S13]  /*28d0*/  ISETP.GT.U32.AND P0, PT, R18, 0x1, PT ;  /* 0x000000011200780c */ /* 0x000fda0003f04070 */
[----:B0-----:R-:W-:Y:S05]  /*28e0*/  @P0 BRA `(.L_x_31) ;  /* 0x0000000000040947 */ /* 0x001fea0003800000 */
[----:B------:R-:W-:Y:S01]  /*28f0*/  BPT.TRAP 0x1 ;  /* 0x000000040000795c */ /* 0x000fe20000300000 */
.L_x_31:
[----:B------:R-:W-:Y:S01]  /*2900*/  UIADD3 UR41, UR43, UR41, URZ ;  /* 0x000000292b297290 */ /* 0x000fe2000fffe03f */
[----:B------:R-:W-:Y:S01]  /*2910*/  IMAD R104, R104, 0x30, RZ ;  /* 0x0000003068687824 */ /* 0x000fe200078e02ff */
[----:B------:R-:W-:Y:S01]  /*2920*/  ULDC UR5, c[0x0][0x288] ;  /* 0x0000a20000057ab9 */ /* 0x000fe20000000800 */
[----:B------:R-:W-:Y:S01]  /*2930*/  IMAD R106, R105, 0x180, RZ ;  /* 0x00000180696a7824 */ /* 0x000fe200078e02ff */
[----:B------:R-:W-:Y:S01]  /*2940*/  USHF.R.U32.HI UR4, URZ, 0x3, UR41 ;  /* 0x000000033f047899 */ /* 0x000fe20008011629 */
[----:B------:R-:W-:Y:S01]  /*2950*/  SHF.R.S32.HI R13, RZ, 0x1f, R23 ;  /* 0x0000001fff0d7819 */ /* 0x000fe20000011417 */
[----:B------:R-:W-:Y:S01]  /*2960*/  ULDC UR8, c[0x0][0x284] ;  /* 0x0000a10000087ab9 */ /* 0x000fe20000000800 */
[C---:B------:R-:W-:Y:S01]  /*2970*/  ISETP.GE.AND P0, PT, R104.reuse, UR5, PT ;  /* 0x0000000568007c0c */ /* 0x040fe2000bf06270 */
[----:B------:R-:W-:Y:S01]  /*2980*/  ULOP3.LUT UR4, UR4, 0x1, URZ, 0xc0, !UPT ;  /* 0x0000000104047892 */ /* 0x000fe2000f8ec03f */
[----:B------:R-:W-:Y:S01]  /*2990*/  LOP3.LUT R6, R104, 0x6, R101, 0xf8, !PT ;  /* 0x0000000668067812 */ /* 0x000fe200078ef865 */
[----:B------:R-:W-:Y:S01]  /*29a0*/  UISETP.GT.U32.AND UP1, UPT, UR41, 0x7, UPT ;  /* 0x000000072900788c */ /* 0x000fe2000bf24070 */
[----:B------:R-:W-:Y:S01]  /*29b0*/  ISETP.GE.OR P0, PT, R106, UR8, P0 ;  /* 0x000000086a007c0c */ /* 0x000fe20008706670 */
[----:B------:R-:W-:Y:S01]  /*29c0*/  UISETP.NE.U32.AND UP0, UPT, UR4, 0x1, UPT ;  /* 0x000000010400788c */ /* 0x000fe2000bf05070 */
[----:B------:R-:W-:Y:S01]  /*29d0*/  SHF.R.S32.HI R7, RZ, 0x1f, R6 ;  /* 0x0000001fff077819 */ /* 0x000fe20000011406 */
[----:B------:R-:W-:-:S02]  /*29e0*/  UISETP.LT.U32.AND UP1, UPT, UR43, 0x8, UP1 ;  /* 0x000000082b00788c */ /* 0x000fc40008f21070 */
[----:B------:R-:W-:Y:S01]  /*29f0*/  UISETP.GT.U32.AND UP0, UPT, UR43, 0x7, !UP0 ;  /* 0x000000072b00788c */ /* 0x000fe2000c704070 */
[----:B------:R-:W-:Y:S01]  /*2a00*/  ULDC.64 UR6, c[0x0][0x5d0] ;  /* 0x0001740000067ab9 */ /* 0x000fe20000000a00 */
[----:B------:R-:W-:Y:S01]  /*2a10*/  USEL UR5, URZ, 0x1, !UP1 ;  /* 0x000000013f057887 */ /* 0x000fe2000c800000 */
[----:B------:R-:W-:Y:S01]  /*2a20*/  IMAD R0, R13, UR6, RZ ;  /* 0x000000060d007c24 */ /* 0x000fe2000f8e02ff */
[----:B------:R-:W-:Y:S01]  /*2a30*/  USEL UR4, URZ, 0x1, !UP0 ;  /* 0x000000013f047887 */ /* 0x000fe2000c000000 */
[C---:B------:R-:W-:Y:S01]  /*2a40*/  IMAD.WIDE.U32 R4, R23.reuse, UR6, R6 ;  /* 0x0000000617047c25 */ /* 0x040fe2000f8e0006 */
[----:B------:R-:W-:Y:S02]  /*2a50*/  ULOP3.LUT UR41, UR41, 0x7, URZ, 0xc0, !UPT ;  /* 0x0000000729297892 */ /* 0x000fe4000f8ec03f */
[----:B------:R-:W-:Y:S01]  /*2a60*/  ULOP3.LUT UR40, UR4, UR40, UR5, 0x96, !UPT ;  /* 0x0000002804287292 */ /* 0x000fe2000f8e9605 */
[----:B------:R-:W-:Y:S02]  /*2a70*/  IMAD R11, R23, UR7, R0 ;  /* 0x00000007170b7c24 */ /* 0x000fe4000f8e0200 */
[----:B------:R-:W-:-:S02]  /*2a80*/  IMAD.MOV.U32 R0, RZ, RZ, -0x1 ;  /* 0xffffffffff007424 */ /* 0x000fc400078e00ff */
[----:B------:R-:W-:Y:S02]  /*2a90*/  IMAD.IADD R11, R5, 0x1, R11 ;  /* 0x00000001050b7824 */ /* 0x000fe400078e020b */
[----:B------:R-:W-:Y:S01]  /*2aa0*/  IMAD.MOV.U32 R10, RZ, RZ, R4 ;  /* 0x000000ffff0a7224 */ /* 0x000fe200078e0004 */
[----:B------:R-:W-:Y:S06]  /*2ab0*/  @P0 BRA `(.L_x_33) ;  /* 0x0000004c00ec0947 */ /* 0x000fec0003800000 */
[----:B------:R-:W0:Y:S01]  /*2ac0*/  LDC.64 R4, c[0x0][0x5c8] ;  /* 0x00017200ff047b82 */ /* 0x000e220000000a00 */
[----:B-----5:R-:W-:Y:S01]  /*2ad0*/  FSETP.NEU.AND P1, PT, R99, RZ, PT ;  /* 0x000000ff6300720b */ /* 0x020fe20003f2d000 */
[----:B------:R-:W-:Y:S01]  /*2ae0*/  IMAD.WIDE R8, R105, 0x180, R96 ;  /* 0x0000018069087825 */ /* 0x000fe200078e0260 */
[----:B------:R-:W-:Y:S03]  /*2af0*/  BSSY B0, `(.L_x_33) ;  /* 0x00004f7000007945 */ /* 0x000fe60003800000 */
[----:B------:R-:W-:Y:S02]  /*2b00*/  IMAD.IADD R106, R103, 0x1, -R106 ;  /* 0x00000001676a7824 */ /* 0x000fe400078e0a6a */
[----:B------:R-:W-:-:S03]  /*2b10*/  IMAD.IADD R3, R100, 0x1, -R104 ;  /* 0x0000000164037824 */ /* 0x000fc600078e0a68 */
[----:B------:R-:W-:-:S04]  /*2b20*/  ISETP.GT.AND P4, PT, R106, RZ, PT ;  /* 0x000000ff6a00720c */ /* 0x000fc80003f84270 */
[----:B------:R-:W-:Y:S01]  /*2b30*/  ISETP.GT.AND P0, PT, R3, RZ, P4 ;  /* 0x000000ff0300720c */ /* 0x000fe20002704270 */
[-C--:B0-----:R-:W-:Y:S02]  /*2b40*/  IMAD R12, R9, R4.reuse, RZ ;  /* 0x00000004090c7224 */ /* 0x081fe400078e02ff */
[----:B------:R-:W-:-:S04]  /*2b50*/  IMAD.WIDE.U32 R114, R8, R4, R10 ;  /* 0x0000000408727225 */ /* 0x000fc800078e000a */
[----:B------:R-:W-:-:S04]  /*2b60*/  IMAD R11, R8, R5, R12 ;  /* 0x00000005080b7224 */ /* 0x000fc800078e020c */
[----:B------:R-:W-:Y:S01]  /*2b70*/  IMAD.IADD R117, R115, 0x1, R11 ;  /* 0x0000000173757824 */ /* 0x000fe200078e020b */
[----:B------:R-:W-:Y:S06]  /*2b80*/  @!P1 BRA `(.L_x_34) ;  /* 0x0000003800609947 */ /* 0x000fec0003800000 */
[----:B------:R-:W0:Y:S01]  /*2b90*/  LDC.64 R14, c[0x0][0x5b8] ;  /* 0x00016e00ff0e7b82 */ /* 0x000e220000000a00 */
[----:B------:R-:W-:-:S07]  /*2ba0*/  ULDC.64 UR4, c[0x0][0x5c0] ;  /* 0x0001700000047ab9 */ /* 0x000fce0000000a00 */
[----:B------:R-:W1:Y:S08]  /*2bb0*/  LDC.64 R20, c[0x0][0x5b0] ;  /* 0x00016c00ff147b82 */ /* 0x000e700000000a00 */
[----:B------:R-:W2:Y:S01]  /*2bc0*/  LDC.64 R10, c[0x0][0x5a8] ;  /* 0x00016a00ff0a7b82 */ /* 0x000ea20000000a00 */
[-C--:B0-----:R-:W-:Y:S02]  /*2bd0*/  IMAD R12, R13, R14.reuse, RZ ;  /* 0x0000000e0d0c7224 */ /* 0x081fe400078e02ff */
[----:B------:R-:W-:-:S04]  /*2be0*/  IMAD.WIDE.U32 R110, R23, R14, R6 ;  /* 0x0000000e176e7225 */ /* 0x000fc800078e0006 */
[----:B------:R-:W-:Y:S02]  /*2bf0*/  IMAD R15, R23, R15, R12 ;  /* 0x0000000f170f7224 */ /* 0x000fe400078e020c */
[-C--:B-1----:R-:W-:Y:S02]  /*2c00*/  IMAD R121, R9, R20.reuse, RZ ;  /* 0x0000001409797224 */ /* 0x082fe400078e02ff */
[----:B------:R-:W-:Y:S02]  /*2c10*/  IMAD.IADD R109, R111, 0x1, R15 ;  /* 0x000000016f6d7824 */ /* 0x000fe400078e020f */
[----:B------:R-:W-:Y:S02]  /*2c20*/  IMAD.MOV.U32 R108, RZ, RZ, R110 ;  /* 0x000000ffff6c7224 */ /* 0x000fe400078e006e */
[C---:B------:R-:W-:Y:S02]  /*2c30*/  IMAD R121, R8.reuse, R21, R121 ;  /* 0x0000001508797224 */ /* 0x040fe400078e0279 */
[----:B------:R-:W-:-:S04]  /*2c40*/  IMAD.WIDE.U32 R12, R8, R20, R108 ;  /* 0x00000014080c7225 */ /* 0x000fc800078e006c */
[----:B------:R-:W-:Y:S01]  /*2c50*/  IMAD.IADD R13, R13, 0x1, R121 ;  /* 0x000000010d0d7824 */ /* 0x000fe200078e0279 */
[----:B--2---:R-:W-:-:S04]  /*2c60*/  LEA R104, P1, R12, R10, 0x1 ;  /* 0x0000000a0c687211 */ /* 0x004fc800078208ff */
[----:B------:R-:W-:-:S05]  /*2c70*/  LEA.HI.X R105, R12, R11, R13, 0x1, P1 ;  /* 0x0000000b0c697211 */ /* 0x000fca00008f0c0d */
[----:B------:R0:W2:Y:S01]  /*2c80*/  @P0 LDG.E.LTC128B.U16 R107, desc[UR38][R104.64] ;  /* 0x00000026686b0981 */ /* 0x0000a2000c1e1520 */
[----:B------:R-:W-:Y:S01]  /*2c90*/  IMAD.WIDE.U32 R112, R8, R20, R6 ;  /* 0x0000001408707225 */ /* 0x000fe200078e0006 */
[----:B------:R-:W-:Y:S03]  /*2ca0*/  BSSY B1, `(.L_x_35) ;  /* 0x0000013000017945 */ /* 0x000fe60003800000 */
[----:B------:R-:W-:Y:S02]  /*2cb0*/  IMAD.IADD R113, R121, 0x1, R113 ;  /* 0x0000000179717824 */ /* 0x000fe400078e0271 */
[----:B------:R-:W-:-:S03]  /*2cc0*/  IMAD.WIDE.U32 R112, R23, R14, R112 ;  /* 0x0000000e17707225 */ /* 0x000fc600078e0070 */
[----:B0-----:R-:W-:Y:S01]  /*2cd0*/  LEA R104, P2, R112, R10, 0x1 ;  /* 0x0000000a70687211 */ /* 0x001fe200078408ff */
[----:B--2---:R-:W-:-:S05]  /*2ce0*/  HADD2.F32 R12, -RZ, R107.H0_H0 ;  /* 0x2000006bff0c7230 */ /* 0x004fca0000004100 */
[----:B------:R-:W-:Y:S01]  /*2cf0*/  FMUL R13, R12, R99 ;  /* 0x000000630c0d7220 */ /* 0x000fe20000400000 */
[----:B------:R-:W-:-:S03]  /*2d00*/  LEA R12, P1, R114, UR4, 0x1 ;  /* 0x00000004720c7c11 */ /* 0x000fc6000f8208ff */
[----:B------:R-:W-:Y:S01]  /*2d10*/  FFMA R13, R88, R98, R13 ;  /* 0x00000062580d7223 */ /* 0x000fe2000000000d */
[----:B------:R-:W-:-:S04]  /*2d20*/  IMAD.IADD R88, R15, 0x1, R113 ;  /* 0x000000010f587824 */ /* 0x000fc800078e0271 */
[----:B------:R-:W-:Y:S02]  /*2d30*/  F2FP.F16.F32.PACK_AB R105, RZ, R13 ;  /* 0x0000000dff69723e */ /* 0x000fe400000000ff */
[----:B------:R-:W-:Y:S02]  /*2d40*/  LEA.HI.X R13, R114, UR5, R117, 0x1, P1 ;  /* 0x00000005720d7c11 */ /* 0x000fe400088f0c75 */
[----:B------:R-:W-:Y:S02]  /*2d50*/  ISETP.GT.AND P1, PT, R3, 0x1, P4 ;  /* 0x000000010300780c */ /* 0x000fe40002724270 */
[----:B------:R-:W-:Y:S02]  /*2d60*/  PRMT R113, R105, 0x7610, R113 ;  /* 0x0000761069717816 */ /* 0x000fe40000000071 */
[----:B------:R-:W-:Y:S01]  /*2d70*/  LEA.HI.X R105, R112, R11, R88, 0x1, P2 ;  /* 0x0000000b70697211 */ /* 0x000fe200010f0c58 */
[C---:B------:R-:W-:Y:S02]  /*2d80*/  IMAD.SHL.U32 R112, R20.reuse, 0x8, RZ ;  /* 0x0000000814707824 */ /* 0x040fe400078e00ff */
[----:B------:R0:W-:Y:S02]  /*2d90*/  @P0 STG.E.U16 desc[UR38][R12.64], R113 ;  /* 0x000000710c000986 */ /* 0x0001e4000c101526 */
[----:B0-----:R-:W-:-:S04]  /*2da0*/  SHF.L.U64.HI R113, R20, 0x3, R21 ;  /* 0x0000000314717819 */ /* 0x001fc80000010215 */
[----:B------:R-:W-:Y:S05]  /*2db0*/  @!P1 BRA `(.L_x_36) ;  /* 0x0000000000049947 */ /* 0x000fea0003800000 */
[----:B------:R0:W5:Y:S02]  /*2dc0*/  LDG.E.LTC128B.U16 R107, desc[UR38][R104.64+0x2] ;  /* 0x00000226686b7981 */ /* 0x000164000c1e1520 */
.L_x_36:
[----:B------:R-:W-:Y:S05]  /*2dd0*/  BSYNC B1 ;  /* 0x0000000000017941 */ /* 0x000fea0003800000 */
.L_x_35:
[----:B-----5:R-:W-:Y:S01]  /*2de0*/  HADD2.F32 R88, -RZ, R107.H0_H0 ;  /* 0x2000006bff587230 */ /* 0x020fe20000004100 */
[----:B------:R-:W-:Y:S01]  /*2df0*/  ISETP.GT.AND P3, PT, R106, 0x8, PT ;  /* 0x000000086a00780c */ /* 0x000fe20003f64270 */
[----:B------:R-:W-:-:S04]  /*2e00*/  IMAD.WIDE.U32 R118, R8, R20, R112 ;  /* 0x0000001408767225 */ /* 0x000fc800078e0070 */
[----:B------:R-:W-:Y:S01]  /*2e10*/  FMUL R88, R88, R99 ;  /* 0x0000006358587220 */ /* 0x000fe20000400000 */
[----:B------:R-:W-:Y:S01]  /*2e20*/  IMAD.IADD R125, R121, 0x1, R119 ;  /* 0x00000001797d7824 */ /* 0x000fe200078e0277 */
[----:B------:R-:W-:Y:S02]  /*2e30*/  IADD3 R114, P2, R110, R118, RZ ;  /* 0x000000766e727210 */ /* 0x000fe40007f5e0ff */
[----:B------:R-:W-:Y:S01]  /*2e40*/  FFMA R89, R89, R98, R88 ;  /* 0x0000006259597223 */ /* 0x000fe20000000058 */
[----:B------:R-:W-:Y:S02]  /*2e50*/  ISETP.GT.AND P0, PT, R3, RZ, P3 ;  /* 0x000000ff0300720c */ /* 0x000fe40001f04270 */
[----:B------:R-:W-:Y:S01]  /*2e60*/  IMAD.X R115, R125, 0x1, R109, P2 ;  /* 0x000000017d737824 */ /* 0x000fe200010e066d */
[----:B------:R-:W-:Y:S02]  /*2e70*/  LEA R88, P2, R114, R10, 0x1 ;  /* 0x0000000a72587211 */ /* 0x000fe400078408ff */
[----:B------:R-:W-:-:S02]  /*2e80*/  F2FP.F16.F32.PACK_AB R116, RZ, R89 ;  /* 0x00000059ff74723e */ /* 0x000fc400000000ff */
[----:B------:R-:W-:Y:S02]  /*2e90*/  LEA.HI.X R89, R114, R11, R115, 0x1, P2 ;  /* 0x0000000b72597211 */ /* 0x000fe400010f0c73 */
[----:B------:R-:W-:Y:S02]  /*2ea0*/  PRMT R120, R116, 0x7610, R120 ;  /* 0x0000761074787816 */ /* 0x000fe40000000078 */
[----:B------:R-:W-:-:S03]  /*2eb0*/  PRMT R116, R107, 0x7610, R116 ;  /* 0x000076106b747816 */ /* 0x000fc60000000074 */
[----:B------:R1:W-:Y:S04]  /*2ec0*/  @P1 STG.E.U16 desc[UR38][R12.64+0x2], R120 ;  /* 0x000002780c001986 */ /* 0x0003e8000c101526 */
[----:B------:R2:W3:Y:S01]  /*2ed0*/  @P0 LDG.E.LTC128B.U16 R116, desc[UR38][R88.64] ;  /* 0x0000002658740981 */ /* 0x0004e2000c1e1520 */
[C---:B------:R-:W-:Y:S01]  /*2ee0*/  IMAD.SHL.U32 R107, R4.reuse, 0x10, RZ ;  /* 0x00000010046b7824 */ /* 0x040fe200078e00ff */
[----:B------:R-:W-:Y:S01]  /*2ef0*/  SHF.L.U64.HI R117, R4, 0x4, R5 ;  /* 0x0000000404757819 */ /* 0x000fe20000010205 */
[----:B------:R-:W-:Y:S01]  /*2f00*/  BSSY B1, `(.L_x_37) ;  /* 0x0000011000017945 */ /* 0x000fe20003800000 */
[----:B------:R-:W-:-:S05]  /*2f10*/  IADD3 R122, P1, R6, R118, RZ ;  /* 0x00000076067a7210 */ /* 0x000fca0007f3e0ff */
[----:B------:R-:W-:Y:S01]  /*2f20*/  IMAD.X R123, R7, 0x1, R125, P1 ;  /* 0x00000001077b7824 */ /* 0x000fe200008e067d */
[----:B------:R-:W-:Y:S01]  /*2f30*/  ISETP.GT.AND P1, PT, R3, 0x1, P3 ;  /* 0x000000010300780c */ /* 0x000fe20001f24270 */
[----:B------:R-:W-:-:S03]  /*2f40*/  IMAD.WIDE.U32 R122, R23, R14, R122 ;  /* 0x0000000e177a7225 */ /* 0x000fc600078e007a */
[----:B--2---:R-:W-:Y:S01]  /*2f50*/  LEA R88, P5, R122, R10, 0x1 ;  /* 0x0000000a7a587211 */ /* 0x004fe200078a08ff */
[----:B---3--:R-:W-:-:S05]  /*2f60*/  HADD2.F32 R114, -RZ, R116.H0_H0 ;  /* 0x20000074ff727230 */ /* 0x008fca0000004100 */
[----:B------:R-:W-:Y:S01]  /*2f70*/  FMUL R115, R114, R99 ;  /* 0x0000006372737220 */ /* 0x000fe20000400000 */
[----:B------:R-:W-:-:S03]  /*2f80*/  IADD3 R114, P2, R107, R12, RZ ;  /* 0x0000000c6b727210 */ /* 0x000fc60007f5e0ff */
[----:B------:R-:W-:Y:S01]  /*2f90*/  FFMA R115, R90, R98, R115 ;  /* 0x000000625a737223 */ /* 0x000fe20000000073 */
[----:B------:R-:W-:-:S04]  /*2fa0*/  IMAD.IADD R90, R15, 0x1, R123 ;  /* 0x000000010f5a7824 */ /* 0x000fc800078e027b */
[----:B-1----:R-:W-:Y:S01]  /*2fb0*/  F2FP.F16.F32.PACK_AB R120, RZ, R115 ;  /* 0x00000073ff78723e */ /* 0x002fe200000000ff */
[----:B------:R-:W-:Y:S01]  /*2fc0*/  IMAD.X R115, R117, 0x1, R13, P2 ;  /* 0x0000000175737824 */ /* 0x000fe200010e060d */
[----:B------:R-:W-:-:S04]  /*2fd0*/  LEA.HI.X R89, R122, R11, R90, 0x1, P5 ;  /* 0x0000000b7a597211 */ /* 0x000fc800028f0c5a */
[----:B------:R1:W-:Y:S01]  /*2fe0*/  @P0 STG.E.U16 desc[UR38][R114.64], R120 ;  /* 0x0000007872000986 */ /* 0x0003e2000c101526 */
[----:B------:R-:W-:Y:S05]  /*2ff0*/  @!P1 BRA `(.L_x_38) ;  /* 0x0000000000049947 */ /* 0x000fea0003800000 */
[----:B------:R2:W5:Y:S02]  /*3000*/  LDG.E.LTC128B.U16 R116, desc[UR38][R88.64+0x2] ;  /* 0x0000022658747981 */ /* 0x000564000c1e1520 */
.L_x_38:
[----:B------:R-:W-:Y:S05]  /*3010*/  BSYNC B1 ;  /* 0x0000000000017941 */ /* 0x000fea0003800000 */
.L_x_37:
[----:B-----5:R-:W-:Y:S01]  /*3020*/  HADD2.F32 R90, -RZ, R116.H0_H0 ;  /* 0x20000074ff5a7230 */ /* 0x020fe20000004100 */
[----:B------:R-:W-:Y:S01]  /*3030*/  ISETP.GT.AND P0, PT, R3, 0x8, P4 ;  /* 0x000000080300780c */ /* 0x000fe20002704270 */
[----:B------:R-:W-:Y:S03]  /*3040*/  BSSY B1, `(.L_x_39) ;  /* 0x000000a000017945 */ /* 0x000fe60003800000 */
[----:B------:R-:W-:-:S04]  /*3050*/  FMUL R90, R90, R99 ;  /* 0x000000635a5a7220 */ /* 0x000fc80000400000 */
[----:B------:R-:W-:Y:S01]  /*3060*/  FFMA R90, R91, R98, R90 ;  /* 0x000000625b5a7223 */ /* 0x000fe2000000005a */
[----:B------:R-:W-:-:S04]  /*3070*/  IMAD.MOV.U32 R91, RZ, RZ, R115 ;  /* 0x000000ffff5b7224 */ /* 0x000fc800078e0073 */
[----:B------:R-:W-:-:S04]  /*3080*/  F2FP.F16.F32.PACK_AB R90, RZ, R90 ;  /* 0x0000005aff5a723e */ /* 0x000fc800000000ff */
[----:B-1----:R-:W-:Y:S01]  /*3090*/  PRMT R120, R90, 0x7610, R120 ;  /* 0x000076105a787816 */ /* 0x002fe20000000078 */
[----:B------:R-:W-:-:S05]  /*30a0*/  IMAD.MOV.U32 R90, RZ, RZ, R114 ;  /* 0x000000ffff5a7224 */ /* 0x000fca00078e0072 */
[----:B------:R1:W-:Y:S01]  /*30b0*/  @P1 STG.E.U16 desc[UR38][R90.64+0x2], R120 ;  /* 0x000002785a001986 */ /* 0x0003e2000c101526 */
[----:B------:R-:W-:Y:S05]  /*30c0*/  @!P0 BRA `(.L_x_40) ;  /* 0x0000000000048947 */ /* 0x000fea0003800000 */
[----:B------:R3:W5:Y:S02]  /*30d0*/  LDG.E.LTC128B.U16 R116, desc[UR38][R104.64+0x10] ;  /* 0x0000102668747981 */ /* 0x000764000c1e1520 */
.L_x_40:
[----:B------:R-:W-:Y:S05]  /*30e0*/  BSYNC B1 ;  /* 0x0000000000017941 */ /* 0x000fea0003800000 */
.L_x_39:
[----:B-1---5:R-:W-:Y:S01]  /*30f0*/  HADD2.F32 R120, -RZ, R116.H0_H0 ;  /* 0x20000074ff787230 */ /* 0x022fe20000004100 */
[----:B------:R-:W-:Y:S01]  /*3100*/  ISETP.GT.AND P1, PT, R3, 0x9, P4 ;  /* 0x000000090300780c */ /* 0x000fe20002724270 */
[----:B------:R-:W-:Y:S03]  /*3110*/  BSSY B1, `(.L_x_41) ;  /* 0x0000007000017945 */ /* 0x000fe60003800000 */
[----:B------:R-:W-:-:S04]  /*3120*/  FMUL R123, R120, R99 ;  /* 0x00000063787b7220 */ /* 0x000fc80000400000 */
[----:B------:R-:W-:-:S05]  /*3130*/  FFMA R123, R92, R98, R123 ;  /* 0x000000625c7b7223 */ /* 0x000fca000000007b */
[----:B------:R-:W-:-:S05]  /*3140*/  F2FP.F16.F32.PACK_AB R123, RZ, R123 ;  /* 0x0000007bff7b723e */ /* 0x000fca00000000ff */
[----:B------:R1:W-:Y:S01]  /*3150*/  @P0 STG.E.U16 desc[UR38][R12.64+0x10], R123 ;  /* 0x0000107b0c000986 */ /* 0x0003e2000c101526 */
[----:B------:R-:W-:Y:S05]  /*3160*/  @!P1 BRA `(.L_x_42) ;  /* 0x0000000000049947 */ /* 0x000fea0003800000 */
[----:B------:R4:W5:Y:S02]  /*3170*/  LDG.E.LTC128B.U16 R116, desc[UR38][R104.64+0x12] ;  /* 0x0000122668747981 */ /* 0x000964000c1e1520 */
.L_x_42:
[----:B------:R-:W-:Y:S05]  /*3180*/  BSYNC B1 ;  /* 0x0000000000017941 */ /* 0x000fea0003800000 */
.L_x_41:
[----:B-----5:R-:W-:Y:S01]  /*3190*/  HADD2.F32 R92, -RZ, R116.H0_H0 ;  /* 0x20000074ff5c7230 */ /* 0x020fe20000004100 */
        /* <DEDUP_REMOVED lines=8> */
.L_x_44:
[----:B------:R-:W-:Y:S05]  /*3220*/  BSYNC B1 ;  /* 0x0000000000017941 */ /* 0x000fea0003800000 */
.L_x_43:
[----:B0----5:R-:W-:Y:S01]  /*3230*/  HADD2.F32 R92, -RZ, R116.H0_H0 ;  /* 0x20000074ff5c7230 */ /* 0x021fe20000004100 */
        /* <DEDUP_REMOVED lines=8> */
.L_x_46:
[----:B------:R-:W-:Y:S05]  /*32c0*/  BSYNC B1 ;  /* 0x0000000000017941 */ /* 0x000fea0003800000 */
.L_x_45:
[----:B------:R-:W-:Y:S01]  /*32d0*/  IMAD.MOV.U32 R119, RZ, RZ, R125 ;  /* 0x000000ffff777224 */ /* 0x000fe200078e007d */
[----:B------:R-:W-:Y:S01]  /*32e0*/  ISETP.GT.AND P2, PT, R106, 0x80, PT ;  /* 0x000000806a00780c */ /* 0x000fe20003f44270 */
[----:B-----5:R-:W-:Y:S01]  /*32f0*/  HADD2.F32 R92, -RZ, R116.H0_H0 ;  /* 0x20000074ff5c7230 */ /* 0x020fe20000004100 */
[----:B------:R-:W-:Y:S01]  /*3300*/  PRMT R131, R116, 0x7610, R131 ;  /* 0x0000761074837816 */ /* 0x000fe20000000083 */
[----:B------:R-:W-:Y:S01]  /*3310*/  IMAD.WIDE.U32 R118, R20, 0x78, R118 ;  /* 0x0000007814767825 */ /* 0x000fe200078e0076 */
[----:B------:R-:W-:-:S03]  /*3320*/  ISETP.GT.AND P0, PT, R3, RZ, P2 ;  /* 0x000000ff0300720c */ /* 0x000fc60001704270 */
[----:B------:R-:W-:Y:S01]  /*3330*/  FMUL R92, R92, R99 ;  /* 0x000000635c5c7220 */ /* 0x000fe20000400000 */
[----:B------:R-:W-:Y:S01]  /*3340*/  IMAD R21, R21, 0x78, RZ ;  /* 0x0000007815157824 */ /* 0x000fe200078e02ff */
[----:B0-----:R-:W-:Y:S02]  /*3350*/  IADD3 R93, P5, R110, R118, RZ ;  /* 0x000000766e5d7210 */ /* 0x001fe40007fbe0ff */
[----:B------:R-:W-:Y:S01]  /*3360*/  FFMA R95, R95, R98, R92 ;  /* 0x000000625f5f7223 */ /* 0x000fe2000000005c */
[----:B------:R-:W-:-:S04]  /*3370*/  IMAD.IADD R137, R119, 0x1, R21 ;  /* 0x0000000177897824 */ /* 0x000fc800078e0215 */
[----:B------:R-:W-:Y:S01]  /*3380*/  IMAD.X R94, R137, 0x1, R109, P5 ;  /* 0x00000001895e7824 */ /* 0x000fe200028e066d */
[C---:B------:R-:W-:Y:S02]  /*3390*/  LEA R92, P5, R93.reuse, R10, 0x1 ;  /* 0x0000000a5d5c7211 */ /* 0x040fe400078a08ff */
[----:B------:R-:W-:Y:S02]  /*33a0*/  F2FP.F16.F32.PACK_AB R95, RZ, R95 ;  /* 0x0000005fff5f723e */ /* 0x000fe400000000ff */
[----:B------:R-:W-:-:S03]  /*33b0*/  LEA.HI.X R93, R93, R11, R94, 0x1, P5 ;  /* 0x0000000b5d5d7211 */ /* 0x000fc600028f0c5e */
[----:B------:R0:W-:Y:S04]  /*33c0*/  @P1 STG.E.U16 desc[UR38][R90.64+0x12], R95 ;  /* 0x0000125f5a001986 */ /* 0x0001e8000c101526 */
[----:B------:R1:W2:Y:S01]  /*33d0*/  @P0 LDG.E.LTC128B.U16 R131, desc[UR38][R92.64] ;  /* 0x000000265c830981 */ /* 0x0002a2000c1e1520 */
[----:B------:R-:W-:Y:S01]  /*33e0*/  IMAD.WIDE.U32 R126, R20, 0x78, R112 ;  /* 0x00000078147e7825 */ /* 0x000fe200078e0070 */
[----:B------:R-:W-:Y:S03]  /*33f0*/  BSSY B1, `(.L_x_47) ;  /* 0x0000018000017945 */ /* 0x000fe60003800000 */
[----:B------:R-:W-:Y:S02]  /*3400*/  IMAD.MOV.U32 R132, RZ, RZ, R114 ;  /* 0x000000ffff847224 */ /* 0x000fe400078e0072 */
[----:B------:R-:W-:-:S02]  /*3410*/  IMAD.MOV.U32 R133, RZ, RZ, R115 ;  /* 0x000000ffff857224 */ /* 0x000fc400078e0073 */
[----:B------:R-:W-:Y:S02]  /*3420*/  IMAD.IADD R125, R21, 0x1, R127 ;  /* 0x00000001157d7824 */ /* 0x000fe400078e027f */
[----:B------:R-:W-:Y:S02]  /*3430*/  IMAD.MOV.U32 R124, RZ, RZ, R126 ;  /* 0x000000ffff7c7224 */ /* 0x000fe400078e007e */
[----:B------:R-:W-:Y:S02]  /*3440*/  IMAD R129, R5, 0xf0, RZ ;  /* 0x000000f005817824 */ /* 0x000fe400078e02ff */
[----:B------:R-:W-:-:S04]  /*3450*/  IMAD.WIDE.U32 R132, R4, 0xf0, R132 ;  /* 0x000000f004847825 */ /* 0x000fc800078e0084 */
[----:B0-----:R-:W-:-:S04]  /*3460*/  IMAD.WIDE.U32 R94, R8, R20, R124 ;  /* 0x00000014085e7225 */ /* 0x001fc800078e007c */
[----:B------:R-:W-:Y:S01]  /*3470*/  IMAD.IADD R115, R133, 0x1, R129 ;  /* 0x0000000185737824 */ /* 0x000fe200078e0281 */
[----:B------:R-:W-:Y:S01]  /*3480*/  IADD3 R94, P1, R6, R94, RZ ;  /* 0x0000005e065e7210 */ /* 0x000fe20007f3e0ff */
[----:B------:R-:W-:-:S03]  /*3490*/  @P0 IMAD.MOV.U32 R114, RZ, RZ, R132 ;  /* 0x000000ffff720224 */ /* 0x000fc600078e0084 */
[----:B------:R-:W-:Y:S02]  /*34a0*/  IADD3.X R95, R7, R121, R95, P1, !PT ;  /* 0x00000079075f7210 */ /* 0x000fe40000ffe45f */
[----:B------:R-:W-:Y:S01]  /*34b0*/  ISETP.GT.AND P1, PT, R3, 0x1, P2 ;  /* 0x000000010300780c */ /* 0x000fe20001724270 */
[----:B------:R-:W-:-:S03]  /*34c0*/  IMAD.WIDE.U32 R94, R23, R14, R94 ;  /* 0x0000000e175e7225 */ /* 0x000fc600078e005e */
[----:B-1----:R-:W-:Y:S01]  /*34d0*/  LEA R92, P5, R94, R10, 0x1 ;  /* 0x0000000a5e5c7211 */ /* 0x002fe200078a08ff */
[----:B--2---:R-:W-:-:S05]  /*34e0*/  HADD2.F32 R116, -RZ, R131.H0_H0 ;  /* 0x20000083ff747230 */ /* 0x004fca0000004100 */
[----:B------:R-:W-:-:S04]  /*34f0*/  FMUL R123, R116, R99 ;  /* 0x00000063747b7220 */ /* 0x000fc80000400000 */
[----:B------:R-:W-:Y:S01]  /*3500*/  FFMA R123, R80, R98, R123 ;  /* 0x00000062507b7223 */ /* 0x000fe2000000007b */
[----:B------:R-:W-:-:S04]  /*3510*/  IMAD.IADD R80, R15, 0x1, R95 ;  /* 0x000000010f507824 */ /* 0x000fc800078e025f */
[----:B------:R-:W-:Y:S02]  /*3520*/  F2FP.F16.F32.PACK_AB R123, RZ, R123 ;  /* 0x0000007bff7b723e */ /* 0x000fe400000000ff */
[----:B------:R-:W-:-:S03]  /*3530*/  LEA.HI.X R93, R94, R11, R80, 0x1, P5 ;  /* 0x0000000b5e5d7211 */ /* 0x000fc600028f0c50 */
[----:B------:R0:W-:Y:S01]  /*3540*/  @P0 STG.E.U16 desc[UR38][R114.64], R123 ;  /* 0x0000007b72000986 */ /* 0x0001e2000c101526 */
[----:B------:R-:W-:Y:S05]  /*3550*/  @!P1 BRA `(.L_x_48) ;  /* 0x0000000000049947 */ /* 0x000fea0003800000 */
[----:B------:R1:W5:Y:S02]  /*3560*/  LDG.E.LTC128B.U16 R131, desc[UR38][R92.64+0x2] ;  /* 0x000002265c837981 */ /* 0x000364000c1e1520 */
.L_x_48:
[----:B------:R-:W-:Y:S05]  /*3570*/  BSYNC B1 ;  /* 0x0000000000017941 */ /* 0x000fea0003800000 */
.L_x_47:
[----:B-----5:R-:W-:Y:S01]  /*3580*/  HADD2.F32 R80, -RZ, R131.H0_H0 ;  /* 0x20000083ff507230 */ /* 0x020fe20000004100 */
[----:B------:R-:W-:Y:S01]  /*3590*/  IADD3 R122, P0, R112, R118, RZ ;  /* 0x00000076707a7210 */ /* 0x000fe20007f1e0ff */
[----:B------:R-:W-:Y:S01]  /*35a0*/  IMAD.SHL.U32 R135, R4, 0x200, RZ ;  /* 0x0000020004877824 */ /* 0x000fe200078e00ff */
[----:B------:R-:W-:Y:S01]  /*35b0*/  ISETP.GT.AND P6, PT, R106, 0x88, PT ;  /* 0x000000886a00780c */ /* 0x000fe20003fc4270 */
[----:B------:R-:W-:Y:S01]  /*35c0*/  BSSY B1, `(.L_x_49) ;  /* 0x000001c000017945 */ /* 0x000fe20003800000 */
[----:B------:R-:W-:Y:S01]  /*35d0*/  FMUL R80, R80, R99 ;  /* 0x0000006350507220 */ /* 0x000fe20000400000 */
[----:B0-----:R-:W-:Y:S01]  /*35e0*/  IMAD.X R123, R137, 0x1, R113, P0 ;  /* 0x00000001897b7824 */ /* 0x001fe200000e0671 */
[C---:B------:R-:W-:Y:S02]  /*35f0*/  SHF.L.U64.HI R137, R4.reuse, 0x9, R5 ;  /* 0x0000000904897819 */ /* 0x040fe40000010205 */
[----:B------:R-:W-:Y:S01]  /*3600*/  FFMA R94, R81, R98, R80 ;  /* 0x00000062515e7223 */ /* 0x000fe20000000050 */
[----:B------:R-:W-:Y:S01]  /*3610*/  IMAD.WIDE.U32 R80, R4, 0xf0, R90 ;  /* 0x000000f004507825 */ /* 0x000fe200078e005a */
[----:B------:R-:W-:-:S03]  /*3620*/  IADD3 R118, P0, P5, R107, R12, R135 ;  /* 0x0000000c6b767210 */ /* 0x000fc60007d1e087 */
[----:B------:R-:W-:Y:S01]  /*3630*/  F2FP.F16.F32.PACK_AB R94, RZ, R94 ;  /* 0x0000005eff5e723e */ /* 0x000fe200000000ff */
[----:B------:R-:W-:Y:S01]  /*3640*/  IMAD.IADD R95, R129, 0x1, R81 ;  /* 0x00000001815f7824 */ /* 0x000fe200078e0251 */
[----:B------:R-:W-:Y:S01]  /*3650*/  IADD3.X R119, R117, R13, R137, P0, P5 ;  /* 0x0000000d75777210 */ /* 0x000fe200007ea489 */
[----:B------:R-:W-:Y:S01]  /*3660*/  IMAD.WIDE.U32 R128, R20, 0x78, R122 ;  /* 0x0000007814807825 */ /* 0x000fe200078e007a */
[----:B------:R-:W-:Y:S02]  /*3670*/  PRMT R133, R94, 0x7610, R133 ;  /* 0x000076105e857816 */ /* 0x000fe40000000085 */
[----:B------:R-:W-:Y:S01]  /*3680*/  IADD3 R127, P0, R122, R110, RZ ;  /* 0x0000006e7a7f7210 */ /* 0x000fe20007f1e0ff */
[----:B------:R-:W-:Y:S02]  /*3690*/  @P1 IMAD.MOV.U32 R94, RZ, RZ, R80 ;  /* 0x000000ffff5e1224 */ /* 0x000fe400078e0050 */
[----:B------:R-:W-:Y:S02]  /*36a0*/  IMAD.IADD R139, R21, 0x1, R129 ;  /* 0x00000001158b7824 */ /* 0x000fe400078e0281 */
[----:B------:R-:W-:Y:S01]  /*36b0*/  IMAD.X R134, R123, 0x1, R109, P0 ;  /* 0x000000017b867824 */ /* 0x000fe200000e066d */
[----:B------:R0:W-:Y:S01]  /*36c0*/  @P1 STG.E.U16 desc[UR38][R94.64+0x2], R133 ;  /* 0x000002855e001986 */ /* 0x0001e2000c101526 */
[----:B------:R-:W-:-:S02]  /*36d0*/  IADD3 R116, P1, P5, R110, R128, R112 ;  /* 0x000000806e747210 */ /* 0x000fc40007d3e070 */
[----:B------:R-:W-:Y:S02]  /*36e0*/  IADD3 R126, P0, R112, R126, RZ ;  /* 0x0000007e707e7210 */ /* 0x000fe40007f1e0ff */
[----:B------:R-:W-:Y:S02]  /*36f0*/  IADD3.X R120, R109, R139, R113, P1, P5 ;  /* 0x0000008b6d787210 */ /* 0x000fe40000fea471 */
[----:B------:R-:W-:-:S04]  /*3700*/  LEA R122, P1, R127, R10, 0x1 ;  /* 0x0000000a7f7a7211 */ /* 0x000fc800078208ff */
[----:B------:R-:W-:Y:S02]  /*3710*/  LEA.HI.X R123, R127, R11, R134, 0x1, P1 ;  /* 0x0000000b7f7b7211 */ /* 0x000fe400008f0c86 */
[----:B------:R-:W-:Y:S02]  /*3720*/  ISETP.GT.AND P1, PT, R3, RZ, P6 ;  /* 0x000000ff0300720c */ /* 0x000fe40003724270 */
[----:B------:R-:W-:Y:S01]  /*3730*/  P2R R127, PR, RZ, 0x40 ;  /* 0x00000040ff7f7803 */ /* 0x000fe20000000000 */
[----:B------:R-:W-:Y:S01]  /*3740*/  IMAD.X R127, R125, 0x1, R113, P0 ;  /* 0x000000017d7f7824 */ /* 0x000fe200000e0671 */
[----:B------:R-:W-:-:S09]  /*3750*/  IADD3 R132, P0, R107, R132, RZ ;  /* 0x000000846b847210 */ /* 0x000fd20007f1e0ff */
[----:B0-----:R-:W-:Y:S05]  /*3760*/  @!P1 BRA `(.L_x_50) ;  /* 0x0000000000049947 */ /* 0x001fea0003800000 */
[----:B------:R0:W5:Y:S02]  /*3770*/  LDG.E.LTC128B.U16 R131, desc[UR38][R122.64] ;  /* 0x000000267a837981 */ /* 0x000164000c1e1520 */
.L_x_50:
[----:B------:R-:W-:Y:S05]  /*3780*/  BSYNC B1 ;  /* 0x0000000000017941 */ /* 0x000fea0003800000 */
.L_x_49:
[----:B-----5:R-:W-:Y:S01]  /*3790*/  HADD2.F32 R114, -RZ, R131.H0_H0 ;  /* 0x20000083ff727230 */ /* 0x020fe20000004100 */
[----:B------:R-:W-:Y:S01]  /*37a0*/  BSSY B1, `(.L_x_51) ;  /* 0x0000010000017945 */ /* 0x000fe20003800000 */
[----:B------:R-:W-:Y:S02]  /*37b0*/  IMAD.X R133, R115, 0x1, R117, P0 ;  /* 0x0000000173857824 */ /* 0x000fe400000e0675 */
[----:B0-----:R-:W-:-:S04]  /*37c0*/  IMAD.WIDE.U32 R122, R8, R20, R126 ;  /* 0x00000014087a7225 */ /* 0x001fc800078e007e */
[----:B------:R-:W-:-:S04]  /*37d0*/  FMUL R115, R114, R99 ;  /* 0x0000006372737220 */ /* 0x000fc80000400000 */
[----:B------:R-:W-:Y:S01]  /*37e0*/  FFMA R115, R82, R98, R115 ;  /* 0x0000006252737223 */ /* 0x000fe20000000073 */
[----:B------:R-:W-:-:S04]  /*37f0*/  IADD3 R122, P0, R6, R122, RZ ;  /* 0x0000007a067a7210 */ /* 0x000fc80007f1e0ff */
[----:B------:R-:W-:Y:S02]  /*3800*/  F2FP.F16.F32.PACK_AB R115, RZ, R115 ;  /* 0x00000073ff73723e */ /* 0x000fe400000000ff */
[----:B------:R-:W-:-:S03]  /*3810*/  IADD3.X R123, R7, R121, R123, P0, !PT ;  /* 0x00000079077b7210 */ /* 0x000fc600007fe47b */
[----:B------:R0:W-:Y:S01]  /*3820*/  @P1 STG.E.U16 desc[UR38][R132.64], R115 ;  /* 0x0000007384001986 */ /* 0x0001e2000c101526 */
[----:B------:R-:W-:Y:S01]  /*3830*/  ISETP.GT.AND P1, PT, R3, 0x1, P6 ;  /* 0x000000010300780c */ /* 0x000fe20003724270 */
[----:B------:R-:W-:-:S04]  /*3840*/  IMAD.WIDE.U32 R122, R23, R14, R122 ;  /* 0x0000000e177a7225 */ /* 0x000fc800078e007a */
[----:B------:R-:W-:Y:S01]  /*3850*/  IMAD.IADD R82, R15, 0x1, R123 ;  /* 0x000000010f527824 */ /* 0x000fe200078e027b */
[----:B------:R-:W-:-:S04]  /*3860*/  LEA R114, P0, R122, R10, 0x1 ;  /* 0x0000000a7a727211 */ /* 0x000fc800078008ff */
[----:B0-----:R-:W-:-:S03]  /*3870*/  LEA.HI.X R115, R122, R11, R82, 0x1, P0 ;  /* 0x0000000b7a737211 */ /* 0x001fc600000f0c52 */
[----:B------:R-:W-:Y:S06]  /*3880*/  @!P1 BRA `(.L_x_52) ;  /* 0x0000000000049947 */ /* 0x000fec0003800000 */
[----:B------:R0:W5:Y:S02]  /*3890*/  LDG.E.LTC128B.U16 R131, desc[UR38][R114.64+0x2] ;  /* 0x0000022672837981 */ /* 0x000164000c1e1520 */
.L_x_52:
[----:B------:R-:W-:Y:S05]  /*38a0*/  BSYNC B1 ;  /* 0x0000000000017941 */ /* 0x000fea0003800000 */
.L_x_51:
[----:B-----5:R-:W-:Y:S01]  /*38b0*/  HADD2.F32 R82, -RZ, R131.H0_H0 ;  /* 0x20000083ff527230 */ /* 0x020fe20000004100 */
[----:B------:R-:W-:Y:S01]  /*38c0*/  IADD3 R122, P0, R107, R80, RZ ;  /* 0x000000506b7a7210 */ /* 0x000fe20007f1e0ff */
[----:B------:R-:W-:Y:S03]  /*38d0*/  BSSY B1, `(.L_x_53) ;  /* 0x0000009000017945 */ /* 0x000fe60003800000 */
[----:B------:R-:W-:Y:S01]  /*38e0*/  FMUL R82, R82, R99 ;  /* 0x0000006352527220 */ /* 0x000fe20000400000 */
[----:B------:R-:W-:Y:S01]  /*38f0*/  IMAD.X R123, R95, 0x1, R117, P0 ;  /* 0x000000015f7b7824 */ /* 0x000fe200000e0675 */
[----:B------:R-:W-:Y:S02]  /*3900*/  ISETP.GT.AND P0, PT, R3, 0x8, P2 ;  /* 0x000000080300780c */ /* 0x000fe40001704270 */
[----:B------:R-:W-:-:S05]  /*3910*/  FFMA R82, R83, R98, R82 ;  /* 0x0000006253527223 */ /* 0x000fca0000000052 */
[----:B------:R-:W-:-:S05]  /*3920*/  F2FP.F16.F32.PACK_AB R82, RZ, R82 ;  /* 0x00000052ff52723e */ /* 0x000fca00000000ff */
[----:B------:R2:W-:Y:S01]  /*3930*/  @P1 STG.E.U16 desc[UR38][R122.64+0x2], R82 ;  /* 0x000002527a001986 */ /* 0x0005e2000c101526 */
[----:B------:R-:W-:Y:S05]  /*3940*/  @!P0 BRA `(.L_x_54) ;  /* 0x0000000000048947 */ /* 0x000fea0003800000 */
[----:B------:R0:W5:Y:S02]  /*3950*/  LDG.E.LTC128B.U16 R131, desc[UR38][R92.64+0x10] ;  /* 0x000010265c837981 */ /* 0x000164000c1e1520 */
.L_x_54:
[----:B------:R-:W-:Y:S05]  /*3960*/  BSYNC B1 ;  /* 0x0000000000017941 */ /* 0x000fea0003800000 */
.L_x_53:
[----:B--2--5:R-:W-:Y:S01]  /*3970*/  HADD2.F32 R82, -RZ, R131.H0_H0 ;  /* 0x20000083ff527230 */ /* 0x024fe20000004100 */
[----:B------:R-:W-:Y:S01]  /*3980*/  ISETP.GT.AND P1, PT, R3, 0x9, P2 ;  /* 0x000000090300780c */ /* 0x000fe20001724270 */
[----:B------:R-:W-:Y:S03]  /*3990*/  BSSY B1, `(.L_x_55) ;  /* 0x000000a000017945 */ /* 0x000fe60003800000 */
[----:B------:R-:W-:Y:S01]  /*39a0*/  FMUL R83, R82, R99 ;  /* 0x0000006352537220 */ /* 0x000fe20000400000 */
[----:B------:R-:W-:-:S03]  /*39b0*/  @P0 IMAD.MOV.U32 R82, RZ, RZ, R80 ;  /* 0x000000ffff520224 */ /* 0x000fc600078e0050 */
[----:B------:R-:W-:-:S05]  /*39c0*/  FFMA R83, R84, R98, R83 ;  /* 0x0000006254537223 */ /* 0x000fca0000000053 */
[----:B------:R-:W-:-:S04]  /*39d0*/  F2FP.F16.F32.PACK_AB R83, RZ, R83 ;  /* 0x00000053ff53723e */ /* 0x000fc800000000ff */
[----:B------:R-:W-:Y:S01]  /*39e0*/  PRMT R84, R83, 0x7610, R84 ;  /* 0x0000761053547816 */ /* 0x000fe20000000054 */
[----:B------:R-:W-:-:S05]  /*39f0*/  @P0 IMAD.MOV.U32 R83, RZ, RZ, R95 ;  /* 0x000000ffff530224 */ /* 0x000fca00078e005f */
[----:B------:R2:W-:Y:S01]  /*3a00*/  @P0 STG.E.U16 desc[UR38][R82.64+0x10], R84 ;  /* 0x0000105452000986 */ /* 0x0005e2000c101526 */
[----:B------:R-:W-:Y:S05]  /*3a10*/  @!P1 BRA `(.L_x_56) ;  /* 0x0000000000049947 */ /* 0x000fea0003800000 */
[----:B------:R0:W5:Y:S02]  /*3a20*/  LDG.E.LTC128B.U16 R131, desc[UR38][R92.64+0x12] ;  /* 0x000012265c837981 */ /* 0x000164000c1e1520 */
.L_x_56:
[----:B------:R-:W-:Y:S05]  /*3a30*/  BSYNC B1 ;  /* 0x0000000000017941 */ /* 0x000fea0003800000 */
.L_x_55:
[----:B--2--5:R-:W-:Y:S01]  /*3a40*/  HADD2.F32 R82, -RZ, R131.H0_H0 ;  /* 0x20000083ff527230 */ /* 0x024fe20000004100 */
[----:B------:R-:W-:Y:S01]  /*3a50*/  ISETP.GT.AND P0, PT, R3, 0x8, P6 ;  /* 0x000000080300780c */ /* 0x000fe20003704270 */
[----:B------:R-:W-:Y:S01]  /*3a60*/  @P1 IMAD.MOV.U32 R83, RZ, RZ, R95 ;  /* 0x000000ffff531224 */ /* 0x000fe200078e005f */
[----:B------:R-:W-:Y:S02]  /*3a70*/  BSSY B1, `(.L_x_57) ;  /* 0x0000009000017945 */ /* 0x000fe40003800000 */
[----:B------:R-:W-:-:S04]  /*3a80*/  FMUL R82, R82, R99 ;  /* 0x0000006352527220 */ /* 0x000fc80000400000 */
[----:B------:R-:W-:-:S05]  /*3a90*/  FFMA R82, R85, R98, R82 ;  /* 0x0000006255527223 */ /* 0x000fca0000000052 */
[----:B------:R-:W-:-:S04]  /*3aa0*/  F2FP.F16.F32.PACK_AB R82, RZ, R82 ;  /* 0x00000052ff52723e */ /* 0x000fc800000000ff */
[----:B------:R-:W-:Y:S01]  /*3ab0*/  PRMT R84, R82, 0x7610, R84 ;  /* 0x0000761052547816 */ /* 0x000fe20000000054 */
[----:B------:R-:W-:-:S05]  /*3ac0*/  @P1 IMAD.MOV.U32 R82, RZ, RZ, R80 ;  /* 0x000000ffff521224 */ /* 0x000fca00078e0050 */
[----:B------:R2:W-:Y:S01]  /*3ad0*/  @P1 STG.E.U16 desc[UR38][R82.64+0x12], R84 ;  /* 0x0000125452001986 */ /* 0x0005e2000c101526 */
[----:B------:R-:W-:Y:S05]  /*3ae0*/  @!P0 BRA `(.L_x_58) ;  /* 0x0000000000048947 */ /* 0x000fea0003800000 */
[----:B------:R0:W5:Y:S02]  /*3af0*/  LDG.E.LTC128B.U16 R131, desc[UR38][R114.64+0x10] ;  /* 0x0000102672837981 */ /* 0x000164000c1e1520 */
.L_x_58:
[----:B------:R-:W-:Y:S05]  /*3b00*/  BSYNC B1 ;  /* 0x0000000000017941 */ /* 0x000fea0003800000 */
.L_x_57:
[----:B--2--5:R-:W-:Y:S01]  /*3b10*/  HADD2.F32 R82, -RZ, R131.H0_H0 ;  /* 0x20000083ff527230 */ /* 0x024fe20000004100 */
[----:B------:R-:W-:Y:S01]  /*3b20*/  BSSY B1, `(.L_x_59) ;  /* 0x0000012000017945 */ /* 0x000fe20003800000 */
[----:B------:R-:W-:-:S04]  /*3b30*/  IMAD.WIDE.U32 R124, R20, 0x78, R124 ;  /* 0x00000078147c7825 */ /* 0x000fc800078e007c */
[----:B------:R-:W-:Y:S01]  /*3b40*/  FMUL R83, R82, R99 ;  /* 0x0000006352537220 */ /* 0x000fe20000400000 */
[----:B------:R-:W-:Y:S01]  /*3b50*/  @P0 IMAD.MOV.U32 R82, RZ, RZ, R122 ;  /* 0x000000ffff520224 */ /* 0x000fe200078e007a */
[----:B------:R-:W-:Y:S02]  /*3b60*/  IADD3 R84, P1, R112, R124, RZ ;  /* 0x0000007c70547210 */ /* 0x000fe40007f3e0ff */
[----:B------:R-:W-:Y:S02]  /*3b70*/  FFMA R83, R86, R98, R83 ;  /* 0x0000006256537223 */ /* 0x000fe40000000053 */
[----:B------:R-:W-:-:S03]  /*3b80*/  IADD3.X R85, R113, R21, R125, P1, !PT ;  /* 0x0000001571557210 */ /* 0x000fc60000ffe47d */
[----:B------:R-:W-:Y:S01]  /*3b90*/  F2FP.F16.F32.PACK_AB R83, RZ, R83 ;  /* 0x00000053ff53723e */ /* 0x000fe200000000ff */
[----:B------:R-:W-:-:S03]  /*3ba0*/  IMAD.WIDE.U32 R84, R8, R20, R84 ;  /* 0x0000001408547225 */ /* 0x000fc600078e0054 */
[----:B------:R-:W-:Y:S01]  /*3bb0*/  PRMT R86, R83, 0x7610, R86 ;  /* 0x0000761053567816 */ /* 0x000fe20000000056 */
[----:B------:R-:W-:Y:S01]  /*3bc0*/  @P0 IMAD.MOV.U32 R83, RZ, RZ, R123 ;  /* 0x000000ffff530224 */ /* 0x000fe200078e007b */
[----:B------:R-:W-:-:S04]  /*3bd0*/  IADD3 R84, P1, R6, R84, RZ ;  /* 0x0000005406547210 */ /* 0x000fc80007f3e0ff */
[----:B------:R2:W-:Y:S01]  /*3be0*/  @P0 STG.E.U16 desc[UR38][R82.64+0x10], R86 ;  /* 0x0000105652000986 */ /* 0x0005e2000c101526 */
[----:B------:R-:W-:Y:S02]  /*3bf0*/  ISETP.GT.AND P0, PT, R3, 0x9, P6 ;  /* 0x000000090300780c */ /* 0x000fe40003704270 */
[----:B------:R-:W-:-:S03]  /*3c00*/  IADD3.X R85, R7, R121, R85, P1, !PT ;  /* 0x0000007907557210 */ /* 0x000fc60000ffe455 */
[----:B------:R-:W-:-:S08]  /*3c10*/  IMAD.WIDE.U32 R84, R23, R14, R84 ;  /* 0x0000000e17547225 */ /* 0x000fd000078e0054 */
[----:B--2---:R-:W-:Y:S05]  /*3c20*/  @!P0 BRA `(.L_x_60) ;  /* 0x0000000000048947 */ /* 0x004fea0003800000 */
[----:B------:R2:W5:Y:S02]  /*3c30*/  LDG.E.LTC128B.U16 R131, desc[UR38][R114.64+0x12] ;  /* 0x0000122672837981 */ /* 0x000564000c1e1520 */
.L_x_60:
[----:B------:R-:W-:Y:S05]  /*3c40*/  BSYNC B1 ;  /* 0x0000000000017941 */ /* 0x000fea0003800000 */
.L_x_59:
[----:B-----5:R-:W-:Y:S01]  /*3c50*/  HADD2.F32 R86, -RZ, R131.H0_H0 ;  /* 0x20000083ff567230 */ /* 0x020fe20000004100 */
[----:B------:R-:W-:Y:S01]  /*3c60*/  LEA R82, P1, R84, R10, 0x1 ;  /* 0x0000000a54527211 */ /* 0x000fe200078208ff */
[----:B------:R-:W-:Y:S01]  /*3c70*/  IMAD.IADD R9, R15, 0x1, R85 ;  /* 0x000000010f097824 */ /* 0x000fe200078e0255 */
[C---:B------:R-:W-:Y:S01]  /*3c80*/  SHF.L.U64.HI R129, R4.reuse, 0x8, R5 ;  /* 0x0000000804817819 */ /* 0x040fe20000010205 */
[----:B------:R-:W-:Y:S02]  /*3c90*/  IMAD.SHL.U32 R125, R4, 0x100, RZ ;  /* 0x00000100047d7824 */ /* 0x000fe400078e00ff */
[----:B------:R-:W-:Y:S01]  /*3ca0*/  FMUL R86, R86, R99 ;  /* 0x0000006356567220 */ /* 0x000fe20000400000 */
[----:B------:R-:W-:Y:S01]  /*3cb0*/  IMAD.WIDE.U32 R126, R20, 0x78, R126 ;  /* 0x00000078147e7825 */ /* 0x000fe200078e007e */
[----:B------:R-:W-:Y:S02]  /*3cc0*/  LEA.HI.X R83, R84, R11, R9, 0x1, P1 ;  /* 0x0000000b54537211 */ /* 0x000fe400008f0c09 */
[----:B------:R-:W-:Y:S01]  /*3cd0*/  IADD3 R110, P1, R110, R128, RZ ;  /* 0x000000806e6e7210 */ /* 0x000fe20007f3e0ff */
[----:B------:R-:W-:Y:S01]  /*3ce0*/  FFMA R86, R87, R98, R86 ;  /* 0x0000006257567223 */ /* 0x000fe20000000056 */
[----:B------:R-:W-:-:S03]  /*3cf0*/  @P0 IMAD.MOV.U32 R87, RZ, RZ, R123 ;  /* 0x000000ffff570224 */ /* 0x000fc600078e007b */
[----:B------:R-:W-:Y:S01]  /*3d00*/  IMAD.X R109, R139, 0x1, R109, P1 ;  /* 0x000000018b6d7824 */ /* 0x000fe200008e066d */
[C---:B------:R-:W-:Y:S02]  /*3d10*/  LEA R108, P1, R110.reuse, R10, 0x1 ;  /* 0x0000000a6e6c7211 */ /* 0x040fe400078208ff */
[----:B------:R-:W-:Y:S02]  /*3d20*/  F2FP.F16.F32.PACK_AB R86, RZ, R86 ;  /* 0x00000056ff56723e */ /* 0x000fe400000000ff */
[----:B------:R-:W-:Y:S02]  /*3d30*/  LEA.HI.X R109, R110, R11, R109, 0x1, P1 ;  /* 0x0000000b6e6d7211 */ /* 0x000fe400008f0c6d */
[----:B------:R-:W-:Y:S01]  /*3d40*/  PRMT R9, R86, 0x7610, R9 ;  /* 0x0000761056097816 */ /* 0x000fe20000000009 */
[----:B------:R-:W-:Y:S01]  /*3d50*/  @P0 IMAD.MOV.U32 R86, RZ, RZ, R122 ;  /* 0x000000ffff560224 */ /* 0x000fe200078e007a */
[----:B------:R-:W-:-:S04]  /*3d60*/  IADD3 R84, P1, R135, R12, RZ ;  /* 0x0000000c87547210 */ /* 0x000fc80007f3e0ff */
[----:B------:R0:W-:Y:S01]  /*3d70*/  @P0 STG.E.U16 desc[UR38][R86.64+0x12], R9 ;  /* 0x0000120956000986 */ /* 0x0001e2000c101526 */
[----:B------:R-:W-:Y:S01]  /*3d80*/  IMAD.X R85, R137, 0x1, R13, P1 ;  /* 0x0000000189557824 */ /* 0x000fe200008e060d */
[----:B------:R-:W-:-:S04]  /*3d90*/  IADD3 R4, P0, P1, R107, R80, R125 ;  /* 0x000000506b047210 */ /* 0x000fc8000791e07d */
[----:B------:R-:W-:Y:S02]  /*3da0*/  IADD3.X R5, R117, R95, R129, P0, P1 ;  /* 0x0000005f75057210 */ /* 0x000fe400007e2481 */
[----:B------:R-:W-:Y:S02]  /*3db0*/  IADD3 R110, P0, R112, R126, RZ ;  /* 0x0000007e706e7210 */ /* 0x000fe40007f1e0ff */
[----:B------:R-:W-:Y:S02]  /*3dc0*/  ISETP.GT.AND P1, PT, R106, 0x100, PT ;  /* 0x000001006a00780c */ /* 0x000fe40003f24270 */
[----:B------:R-:W-:Y:S02]  /*3dd0*/  IADD3.X R111, R113, R21, R127, P0, !PT ;  /* 0x00000015716f7210 */ /* 0x000fe400007fe47f */
[----:B------:R-:W-:-:S13]  /*3de0*/  ISETP.GT.AND P0, PT, R3, RZ, P1 ;  /* 0x000000ff0300720c */ /* 0x000fda0000f04270 */
[----:B------:R-:W3:Y:S01]  /*3df0*/  @P0 LDG.E.LTC128B.U16 R131, desc[UR38][R108.64] ;  /* 0x000000266c830981 */ /* 0x000ee2000c1e1520 */
[----:B------:R-:W-:Y:S01]  /*3e00*/  BSSY B1, `(.L_x_61) ;  /* 0x000000d000017945 */ /* 0x000fe20003800000 */
[----:B---3--:R-:W-:-:S05]  /*3e10*/  HADD2.F32 R112, -RZ, R131.H0_H0 ;  /* 0x20000083ff707230 */ /* 0x008fca0000004100 */
[----:B0-----:R-:W-:-:S04]  /*3e20*/  FMUL R9, R112, R99 ;  /* 0x0000006370097220 */ /* 0x001fc80000400000 */
[----:B------:R-:W-:-:S05]  /*3e30*/  FFMA R9, R72, R98, R9 ;  /* 0x0000006248097223 */ /* 0x000fca0000000009 */
[----:B------:R-:W-:-:S04]  /*3e40*/  F2FP.F16.F32.PACK_AB R9, RZ, R9 ;  /* 0x00000009ff09723e */ /* 0x000fc800000000ff */
[----:B------:R-:W-:Y:S01]  /*3e50*/  PRMT R21, R9, 0x7610, R21 ;  /* 0x0000761009157816 */ /* 0x000fe20000000015 */
[----:B------:R-:W-:-:S04]  /*3e60*/  IMAD.WIDE.U32 R8, R8, R20, R110 ;  /* 0x0000001408087225 */ /* 0x000fc800078e006e */
[----:B------:R0:W-:Y:S01]  /*3e70*/  @P0 STG.E.U16 desc[UR38][R84.64], R21 ;  /* 0x0000001554000986 */ /* 0x0001e2000c101526 */
[----:B------:R-:W-:-:S04]  /*3e80*/  IADD3 R8, P0, R6, R8, RZ ;  /* 0x0000000806087210 */ /* 0x000fc80007f1e0ff */
[----:B------:R-:W-:Y:S02]  /*3e90*/  IADD3.X R9, R7, R121, R9, P0, !PT ;  /* 0x0000007907097210 */ /* 0x000fe400007fe409 */
[----:B------:R-:W-:-:S13]  /*3ea0*/  ISETP.GT.AND P0, PT, R3, 0x1, P1 ;  /* 0x000000010300780c */ /* 0x000fda0000f04270 */
[----:B0-----:R-:W-:Y:S05]  /*3eb0*/  @!P0 BRA `(.L_x_62) ;  /* 0x0000000000048947 */ /* 0x001fea0003800000 */
[----:B------:R0:W5:Y:S02]  /*3ec0*/  LDG.E.LTC128B.U16 R131, desc[UR38][R82.64+0x2] ;  /* 0x0000022652837981 */ /* 0x000164000c1e1520 */
.L_x_62:
[----:B------:R-:W-:Y:S05]  /*3ed0*/  BSYNC B1 ;  /* 0x0000000000017941 */ /* 0x000fea0003800000 */
.L_x_61:
[----:B-----5:R-:W-:Y:S01]  /*3ee0*/  HADD2.F32 R6, -RZ, R131.H0_H0 ;  /* 0x20000083ff067230 */ /* 0x020fe20000004100 */
[----:B------:R-:W-:Y:S01]  /*3ef0*/  BSSY B1, `(.L_x_63) ;  /* 0x0000014000017945 */ /* 0x000fe20003800000 */
[----:B------:R-:W-:Y:S02]  /*3f00*/  @P0 IMAD.MOV.U32 R20, RZ, RZ, R84 ;  /* 0x000000ffff140224 */ /* 0x000fe400078e0054 */
[----:B------:R-:W-:Y:S02]  /*3f10*/  @P0 IMAD.MOV.U32 R21, RZ, RZ, R85 ;  /* 0x000000ffff150224 */ /* 0x000fe400078e0055 */
[----:B------:R-:W-:Y:S01]  /*3f20*/  FMUL R6, R6, R99 ;  /* 0x0000006306067220 */ /* 0x000fe20000400000 */
[----:B------:R-:W-:-:S04]  /*3f30*/  IMAD.WIDE.U32 R8, R23, R14, R8 ;  /* 0x0000000e17087225 */ /* 0x000fc800078e0008 */
[----:B------:R-:W-:Y:S01]  /*3f40*/  FFMA R6, R73, R98, R6 ;  /* 0x0000006249067223 */ /* 0x000fe20000000006 */
[----:B------:R-:W-:-:S04]  /*3f50*/  IMAD.IADD R15, R15, 0x1, R9 ;  /* 0x000000010f0f7824 */ /* 0x000fc800078e0209 */
[----:B------:R-:W-:-:S04]  /*3f60*/  F2FP.F16.F32.PACK_AB R6, RZ, R6 ;  /* 0x00000006ff06723e */ /* 0x000fc800000000ff */
[----:B------:R-:W-:-:S05]  /*3f70*/  PRMT R7, R6, 0x7610, R7 ;  /* 0x0000761006077816 */ /* 0x000fca0000000007 */
[----:B------:R3:W-:Y:S01]  /*3f80*/  @P0 STG.E.U16 desc[UR38][R20.64+0x2], R7 ;  /* 0x0000020714000986 */ /* 0x0007e2000c101526 */
[----:B------:R-:W-:-:S04]  /*3f90*/  LEA R6, P0, R116, R10, 0x1 ;  /* 0x0000000a74067211 */ /* 0x000fc800078008ff */
[----:B---3--:R-:W-:Y:S02]  /*3fa0*/  LEA.HI.X R7, R116, R11, R120, 0x1, P0 ;  /* 0x0000000b74077211 */ /* 0x008fe400000f0c78 */
[----:B------:R-:W-:-:S04]  /*3fb0*/  LEA R10, P0, R8, R10, 0x1 ;  /* 0x0000000a080a7211 */ /* 0x000fc800078008ff */
[----:B------:R-:W-:Y:S02]  /*3fc0*/  LEA.HI.X R11, R8, R11, R15, 0x1, P0 ;  /* 0x0000000b080b7211 */ /* 0x000fe400000f0c0f */
[----:B------:R-:W-:-:S05]  /*3fd0*/  IADD3 R8, P0, R84, R107, RZ ;  /* 0x0000006b54087210 */ /* 0x000fca0007f1e0ff */
[----:B------:R-:W-:Y:S01]  /*3fe0*/  IMAD.X R9, R85, 0x1, R117, P0 ;  /* 0x0000000155097824 */ /* 0x000fe200000e0675 */
[----:B------:R-:W-:-:S04]  /*3ff0*/  ISETP.GT.AND P0, PT, R106, 0x108, PT ;  /* 0x000001086a00780c */ /* 0x000fc80003f04270 */
[----:B------:R-:W-:-:S13]  /*4000*/  ISETP.GT.AND P5, PT, R3, RZ, P0 ;  /* 0x000000ff0300720c */ /* 0x000fda00007a4270 */
[----:B------:R-:W-:Y:S05]  /*4010*/  @!P5 BRA `(.L_x_64) ;  /* 0x000000000004d947 */ /* 0x000fea0003800000 */
[----:B------:R3:W5:Y:S02]  /*4020*/  LDG.E.LTC128B.U16 R131, desc[UR38][R6.64] ;  /* 0x0000002606837981 */ /* 0x000764000c1e1520 */
.L_x_64:
[----:B------:R-:W-:Y:S05]  /*4030*/  BSYNC B1 ;  /* 0x0000000000017941 */ /* 0x000fea0003800000 */
.L_x_63:
[----:B---3-5:R-:W-:Y:S01]  /*4040*/  HADD2.F32 R6, -RZ, R131.H0_H0 ;  /* 0x20000083ff067230 */ /* 0x028fe20000004100 */
[----:B------:R-:W-:Y:S04]  /*4050*/  BSSY B1, `(.L_x_65) ;  /* 0x0000008000017945 */ /* 0x000fe80003800000 */
[----:B------:R-:W-:-:S04]  /*4060*/  FMUL R7, R6, R99 ;  /* 0x0000006306077220 */ /* 0x000fc80000400000 */
[----:B------:R-:W-:-:S05]  /*4070*/  FFMA R7, R74, R98, R7 ;  /* 0x000000624a077223 */ /* 0x000fca0000000007 */
[----:B------:R-:W-:-:S05]  /*4080*/  F2FP.F16.F32.PACK_AB R7, RZ, R7 ;  /* 0x00000007ff07723e */ /* 0x000fca00000000ff */
[----:B------:R3:W-:Y:S01]  /*4090*/  @P5 STG.E.U16 desc[UR38][R8.64], R7 ;  /* 0x0000000708005986 */ /* 0x0007e2000c101526 */
[----:B------:R-:W-:-:S13]  /*40a0*/  ISETP.GT.AND P5, PT, R3, 0x1, P0 ;  /* 0x000000010300780c */ /* 0x000fda00007a4270 */
[----:B---3--:R-:W-:Y:S05]  /*40b0*/  @!P5 BRA `(.L_x_66) ;  /* 0x000000000004d947 */ /* 0x008fea0003800000 */
[----:B------:R3:W5:Y:S02]  /*40c0*/  LDG.E.LTC128B.U16 R131, desc[UR38][R10.64+0x2] ;  /* 0x000002260a837981 */ /* 0x000764000c1e1520 */
.L_x_66:
[----:B------:R-:W-:Y:S05]  /*40d0*/  BSYNC B1 ;  /* 0x0000000000017941 */ /* 0x000fea0003800000 */
.L_x_65:
[----:B-----5:R-:W-:Y:S01]  /*40e0*/  HADD2.F32 R6, -RZ, R131.H0_H0 ;  /* 0x20000083ff067230 */ /* 0x020fe20000004100 */
[----:B------:R-:W-:Y:S04]  /*40f0*/  BSSY B1, `(.L_x_67) ;  /* 0x0000008000017945 */ /* 0x000fe80003800000 */
[----:B------:R-:W-:-:S04]  /*4100*/  FMUL R6, R6, R99 ;  /* 0x0000006306067220 */ /* 0x000fc80000400000 */
[----:B------:R-:W-:-:S05]  /*4110*/  FFMA R6, R75, R98, R6 ;  /* 0x000000624b067223 */ /* 0x000fca0000000006 */
[----:B------:R-:W-:-:S05]  /*4120*/  F2FP.F16.F32.PACK_AB R6, RZ, R6 ;  /* 0x00000006ff06723e */ /* 0x000fca00000000ff */
[----:B------:R0:W-:Y:S01]  /*4130*/  @P5 STG.E.U16 desc[UR38][R8.64+0x2], R6 ;  /* 0x0000020608005986 */ /* 0x0001e2000c101526 */
[----:B------:R-:W-:-:S13]  /*4140*/  ISETP.GT.AND P5, PT, R3, 0x8, P1 ;  /* 0x000000080300780c */ /* 0x000fda0000fa4270 */
[----:B0-----:R-:W-:Y:S05]  /*4150*/  @!P5 BRA `(.L_x_68) ;  /* 0x000000000004d947 */ /* 0x001fea0003800000 */
[----:B------:R0:W5:Y:S02]  /*4160*/  LDG.E.LTC128B.U16 R131, desc[UR38][R82.64+0x10] ;  /* 0x0000102652837981 */ /* 0x000164000c1e1520 */
.L_x_68:
[----:B------:R-:W-:Y:S05]  /*4170*/  BSYNC B1 ;  /* 0x0000000000017941 */ /* 0x000fea0003800000 */
.L_x_67:
[----:B-----5:R-:W-:Y:S01]  /*4180*/  HADD2.F32 R6, -RZ, R131.H0_H0 ;  /* 0x20000083ff067230 */ /* 0x020fe20000004100 */
[----:B------:R-:W-:Y:S04]  /*4190*/  BSSY B1, `(.L_x_69) ;  /* 0x000000b000017945 */ /* 0x000fe80003800000 */
[----:B------:R-:W-:Y:S01]  /*41a0*/  FMUL R7, R6, R99 ;  /* 0x0000006306077220 */ /* 0x000fe20000400000 */
[----:B------:R-:W-:-:S03]  /*41b0*/  @P5 IMAD.MOV.U32 R6, RZ, RZ, R84 ;  /* 0x000000ffff065224 */ /* 0x000fc600078e0054 */
[----:B------:R-:W-:-:S05]  /*41c0*/  FFMA R7, R76, R98, R7 ;  /* 0x000000624c077223 */ /* 0x000fca0000000007 */
[----:B------:R-:W-:-:S04]  /*41d0*/  F2FP.F16.F32.PACK_AB R7, RZ, R7 ;  /* 0x00000007ff07723e */ /* 0x000fc800000000ff */
[----:B------:R-:W-:Y:S01]  /*41e0*/  PRMT R8, R7, 0x7610, R8 ;  /* 0x0000761007087816 */ /* 0x000fe20000000008 */
[----:B------:R-:W-:-:S05]  /*41f0*/  @P5 IMAD.MOV.U32 R7, RZ, RZ, R85 ;  /* 0x000000ffff075224 */ /* 0x000fca00078e0055 */
[----:B------:R0:W-:Y:S01]  /*4200*/  @P5 STG.E.U16 desc[UR38][R6.64+0x10], R8 ;  /* 0x0000100806005986 */ /* 0x0001e2000c101526 */
[----:B------:R-:W-:-:S13]  /*4210*/  ISETP.GT.AND P5, PT, R3, 0x9, P1 ;  /* 0x000000090300780c */ /* 0x000fda0000fa4270 */
[----:B0-----:R-:W-:Y:S05]  /*4220*/  @!P5 BRA `(.L_x_70) ;  /* 0x000000000004d947 */ /* 0x001fea0003800000 */
[----:B------:R0:W5:Y:S02]  /*4230*/  LDG.E.LTC128B.U16 R131, desc[UR38][R82.64+0x12] ;  /* 0x0000122652837981 */ /* 0x000164000c1e1520 */
.L_x_70:
[----:B------:R-:W-:Y:S05]  /*4240*/  BSYNC B1 ;  /* 0x0000000000017941 */ /* 0x000fea0003800000 */
.L_x_69:
[----:B-----5:R-:W-:Y:S01]  /*4250*/  HADD2.F32 R6, -RZ, R131.H0_H0 ;  /* 0x20000083ff067230 */ /* 0x020fe20000004100 */
[----:B------:R-:W-:Y:S01]  /*4260*/  BSSY B1, `(.L_x_71) ;  /* 0x000000d000017945 */ /* 0x000fe20003800000 */
[----:B------:R-:W-:-:S03]  /*4270*/  @P5 IMAD.MOV.U32 R7, RZ, RZ, R85 ;  /* 0x000000ffff075224 */ /* 0x000fc600078e0055 */
[----:B------:R-:W-:-:S04]  /*4280*/  FMUL R6, R6, R99 ;  /* 0x0000006306067220 */ /* 0x000fc80000400000 */
[----:B------:R-:W-:-:S05]  /*4290*/  FFMA R6, R77, R98, R6 ;  /* 0x000000624d067223 */ /* 0x000fca0000000006 */
[----:B------:R-:W-:-:S04]  /*42a0*/  F2FP.F16.F32.PACK_AB R6, RZ, R6 ;  /* 0x00000006ff06723e */ /* 0x000fc800000000ff */
[----:B------:R-:W-:Y:S01]  /*42b0*/  PRMT R8, R6, 0x7610, R8 ;  /* 0x0000761006087816 */ /* 0x000fe20000000008 */
[----:B------:R-:W-:-:S05]  /*42c0*/  @P5 IMAD.MOV.U32 R6, RZ, RZ, R84 ;  /* 0x000000ffff065224 */ /* 0x000fca00078e0054 */
[----:B------:R0:W-:Y:S01]  /*42d0*/  @P5 STG.E.U16 desc[UR38][R6.64+0x12], R8 ;  /* 0x0000120806005986 */ /* 0x0001e2000c101526 */
[----:B------:R-:W-:-:S05]  /*42e0*/  IADD3 R14, P5, R84, R107, RZ ;  /* 0x0000006b540e7210 */ /* 0x000fca0007fbe0ff */
[----:B------:R-:W-:Y:S01]  /*42f0*/  IMAD.X R15, R85, 0x1, R117, P5 ;  /* 0x00000001550f7824 */ /* 0x000fe200028e0675 */
[----:B------:R-:W-:-:S13]  /*4300*/  ISETP.GT.AND P5, PT, R3, 0x8, P0 ;  /* 0x000000080300780c */ /* 0x000fda00007a4270 */
[----:B0-----:R-:W-:Y:S05]  /*4310*/  @!P5 BRA `(.L_x_72) ;  /* 0x000000000004d947 */ /* 0x001fea0003800000 */
[----:B------:R0:W5:Y:S02]  /*4320*/  LDG.E.LTC128B.U16 R131, desc[UR38][R10.64+0x10] ;  /* 0x000010260a837981 */ /* 0x000164000c1e1520 */
.L_x_72:
[----:B------:R-:W-:Y:S05]  /*4330*/  BSYNC B1 ;  /* 0x0000000000017941 */ /* 0x000fea0003800000 */
.L_x_71:
[----:B-----5:R-:W-:Y:S01]  /*4340*/  HADD2.F32 R6, -RZ, R131.H0_H0 ;  /* 0x20000083ff067230 */ /* 0x020fe20000004100 */
[----:B------:R-:W-:Y:S04]  /*4350*/  BSSY B1, `(.L_x_73) ;  /* 0x000000c000017945 */ /* 0x000fe80003800000 */
[----:B------:R-:W-:-:S04]  /*4360*/  FMUL R7, R6, R99 ;  /* 0x0000006306077220 */ /* 0x000fc80000400000 */
[----:B------:R-:W-:-:S05]  /*4370*/  FFMA R7, R78, R98, R7 ;  /* 0x000000624e077223 */ /* 0x000fca0000000007 */
[----:B------:R-:W-:-:S05]  /*4380*/  F2FP.F16.F32.PACK_AB R7, RZ, R7 ;  /* 0x00000007ff07723e */ /* 0x000fca00000000ff */
[----:B------:R1:W-:Y:S01]  /*4390*/  @P5 STG.E.U16 desc[UR38][R14.64+0x10], R7 ;  /* 0x000010070e005986 */ /* 0x0003e2000c101526 */
[----:B------:R-:W-:-:S05]  /*43a0*/  IADD3 R6, P5, R125, R80, RZ ;  /* 0x000000507d067210 */ /* 0x000fca0007fbe0ff */
[----:B-1----:R-:W-:Y:S01]  /*43b0*/  IMAD.X R7, R95, 0x1, R129, P5 ;  /* 0x000000015f077824 */ /* 0x002fe200028e0681 */
[----:B------:R-:W-:-:S05]  /*43c0*/  IADD3 R8, P5, R107, R6, RZ ;  /* 0x000000066b087210 */ /* 0x000fca0007fbe0ff */
[----:B------:R-:W-:Y:S01]  /*43d0*/  IMAD.X R9, R117, 0x1, R7, P5 ;  /* 0x0000000175097824 */ /* 0x000fe200028e0607 */
[----:B------:R-:W-:-:S13]  /*43e0*/  ISETP.GT.AND P5, PT, R3, 0x9, P0 ;  /* 0x000000090300780c */ /* 0x000fda00007a4270 */
[----:B------:R-:W-:Y:S05]  /*43f0*/  @!P5 BRA `(.L_x_74) ;  /* 0x000000000004d947 */ /* 0x000fea0003800000 */
[----:B------:R1:W5:Y:S02]  /*4400*/  LDG.E.LTC128B.U16 R131, desc[UR38][R10.64+0x12] ;  /* 0x000012260a837981 */ /* 0x000364000c1e1520 */
.L_x_74:
[----:B------:R-:W-:Y:S05]  /*4410*/  BSYNC B1 ;  /* 0x0000000000017941 */ /* 0x000fea0003800000 */
.L_x_73:
        /* <DEDUP_REMOVED lines=9> */
.L_x_76:
[----:B------:R-:W-:Y:S05]  /*44b0*/  BSYNC B1 ;  /* 0x0000000000017941 */ /* 0x000fea0003800000 */
.L_x_75:
        /* <DEDUP_REMOVED lines=9> */
.L_x_78:
[----:B------:R-:W-:Y:S05]  /*4550*/  BSYNC B1 ;  /* 0x0000000000017941 */ /* 0x000fea0003800000 */
.L_x_77:
        /* <DEDUP_REMOVED lines=9> */
.L_x_80:
[----:B------:R-:W-:Y:S05]  /*45f0*/  BSYNC B1 ;  /* 0x0000000000017941 */ /* 0x000fea0003800000 */
.L_x_79:
        /* <DEDUP_REMOVED lines=9> */
.L_x_82:
[----:B------:R-:W-:Y:S05]  /*4690*/  BSYNC B1 ;  /* 0x0000000000017941 */ /* 0x000fea0003800000 */
.L_x_81:
        /* <DEDUP_REMOVED lines=9> */
.L_x_84:
[----:B------:R-:W-:Y:S05]  /*4730*/  BSYNC B1 ;  /* 0x0000000000017941 */ /* 0x000fea0003800000 */
.L_x_83:
        /* <DEDUP_REMOVED lines=9> */
.L_x_86:
[----:B------:R-:W-:Y:S05]  /*47d0*/  BSYNC B1 ;  /* 0x0000000000017941 */ /* 0x000fea0003800000 */
.L_x_85:
        /* <DEDUP_REMOVED lines=9> */
.L_x_88:
[----:B------:R-:W-:Y:S05]  /*4870*/  BSYNC B1 ;  /* 0x0000000000017941 */ /* 0x000fea0003800000 */
.L_x_87:
        /* <DEDUP_REMOVED lines=9> */
.L_x_90:
[----:B------:R-:W-:Y:S05]  /*4910*/  BSYNC B1 ;  /* 0x0000000000017941 */ /* 0x000fea0003800000 */
.L_x_89:
        /* <DEDUP_REMOVED lines=9> */
.L_x_92:
[----:B------:R-:W-:Y:S05]  /*49b0*/  BSYNC B1 ;  /* 0x0000000000017941 */ /* 0x000fea0003800000 */
.L_x_91:
        /* <DEDUP_REMOVED lines=12> */
.L_x_94:
[----:B------:R-:W-:Y:S05]  /*4a80*/  BSYNC B1 ;  /* 0x0000000000017941 */ /* 0x000fea0003800000 */
.L_x_93:
        /* <DEDUP_REMOVED lines=12> */
.L_x_96:
[----:B------:R-:W-:Y:S05]  /*4b50*/  BSYNC B1 ;  /* 0x0000000000017941 */ /* 0x000fea0003800000 */
.L_x_95:
        /* <DEDUP_REMOVED lines=12> */
.L_x_98:
[----:B------:R-:W-:Y:S05]  /*4c20*/  BSYNC B1 ;  /* 0x0000000000017941 */ /* 0x000fea0003800000 */
.L_x_97:
        /* <DEDUP_REMOVED lines=12> */
.L_x_100:
[----:B------:R-:W-:Y:S05]  /*4cf0*/  BSYNC B1 ;  /* 0x0000000000017941 */ /* 0x000fea0003800000 */
.L_x_99:
        /* <DEDUP_REMOVED lines=12> */
.L_x_102:
[----:B------:R-:W-:Y:S05]  /*4dc0*/  BSYNC B1 ;  /* 0x0000000000017941 */ /* 0x000fea0003800000 */
.L_x_101:
        /* <DEDUP_REMOVED lines=12> */
.L_x_104:
[----:B------:R-:W-:Y:S05]  /*4e90*/  BSYNC B1 ;  /* 0x0000000000017941 */ /* 0x000fea0003800000 */
.L_x_103:
        /* <DEDUP_REMOVED lines=12> */
.L_x_106:
[----:B------:R-:W-:Y:S05]  /*4f60*/  BSYNC B1 ;  /* 0x0000000000017941 */ /* 0x000fea0003800000 */
.L_x_105:
[----:B-----5:R-:W-:Y:S02]  /*4f70*/  HADD2.F32 R14, -RZ, R131.H0_H0 ;  /* 0x20000083ff0e7230 */ /* 0x020fe40000004100 */
        /* <DEDUP_REMOVED lines=8> */
[----:B------:R-:W2:Y:S01]  /*5000*/  @P5 LDG.E.LTC128B.U16 R131, desc[UR38][R82.64+0x20] ;  /* 0x0000202652835981 */ /* 0x000ea2000c1e1520 */
[----:B------:R-:W-:Y:S01]  /*5010*/  BSSY B1, `(.L_x_107) ;  /* 0x0000009000017945 */ /* 0x000fe20003800000 */
[----:B--2---:R-:W-:-:S05]  /*5020*/  HADD2.F32 R20, -RZ, R131.H0_H0 ;  /* 0x20000083ff147230 */ /* 0x004fca0000004100 */
[----:B------:R-:W-:-:S04]  /*5030*/  FMUL R21, R20, R99 ;  /* 0x0000006314157220 */ /* 0x000fc80000400000 */
[----:B------:R-:W-:-:S05]  /*5040*/  FFMA R21, R48, R98, R21 ;  /* 0x0000006230157223 */ /* 0x000fca0000000015 */
[----:B------:R-:W-:-:S05]  /*5050*/  F2FP.F16.F32.PACK_AB R21, RZ, R21 ;  /* 0x00000015ff15723e */ /* 0x000fca00000000ff */
[----:B------:R0:W-:Y:S01]  /*5060*/  @P5 STG.E.U16 desc[UR38][R6.64+0x20], R21 ;  /* 0x0000201506005986 */ /* 0x0001e2000c101526 */
[----:B------:R-:W-:-:S13]  /*5070*/  ISETP.GT.AND P5, PT, R3, 0x11, P1 ;  /* 0x000000110300780c */ /* 0x000fda0000fa4270 */
[----:B0-----:R-:W-:Y:S05]  /*5080*/  @!P5 BRA `(.L_x_108) ;  /* 0x000000000004d947 */ /* 0x001fea0003800000 */
[----:B------:R0:W5:Y:S02]  /*5090*/  LDG.E.LTC128B.U16 R131, desc[UR38][R82.64+0x22] ;  /* 0x0000222652837981 */ /* 0x000164000c1e1520 */
.L_x_108:
[----:B------:R-:W-:Y:S05]  /*50a0*/  BSYNC B1 ;  /* 0x0000000000017941 */ /* 0x000fea0003800000 */
.L_x_107:
[----:B-----5:R-:W-:Y:S01]  /*50b0*/  HADD2.F32 R14, -RZ, R131.H0_H0 ;  /* 0x20000083ff0e7230 */ /* 0x020fe20000004100 */
[----:B------:R-:W-:Y:S04]  /*50c0*/  BSSY B1, `(.L_x_109) ;  /* 0x0000008000017945 */ /* 0x000fe80003800000 */
[----:B------:R-:W-:-:S04]  /*50d0*/  FMUL R14, R14, R99 ;  /* 0x000000630e0e7220 */ /* 0x000fc80000400000 */
[----:B------:R-:W-:-:S05]  /*50e0*/  FFMA R14, R49, R98, R14 ;  /* 0x00000062310e7223 */ /* 0x000fca000000000e */
[----:B------:R-:W-:-:S05]  /*50f0*/  F2FP.F16.F32.PACK_AB R14, RZ, R14 ;  /* 0x0000000eff0e723e */ /* 0x000fca00000000ff */
[----:B------:R2:W-:Y:S01]  /*5100*/  @P5 STG.E.U16 desc[UR38][R6.64+0x22], R14 ;  /* 0x0000220e06005986 */ /* 0x0005e2000c101526 */
[----:B------:R-:W-:-:S13]  /*5110*/  ISETP.GT.AND P5, PT, R3, 0x10, P0 ;  /* 0x000000100300780c */ /* 0x000fda00007a4270 */
[----:B--2---:R-:W-:Y:S05]  /*5120*/  @!P5 BRA `(.L_x_110) ;  /* 0x000000000004d947 */ /* 0x004fea0003800000 */
[----:B------:R2:W5:Y:S02]  /*5130*/  LDG.E.LTC128B.U16 R131, desc[UR38][R10.64+0x20] ;  /* 0x000020260a837981 */ /* 0x000564000c1e1520 */
.L_x_110:
[----:B------:R-:W-:Y:S05]  /*5140*/  BSYNC B1 ;  /* 0x0000000000017941 */ /* 0x000fea0003800000 */
.L_x_109:
        /* <DEDUP_REMOVED lines=9> */
.L_x_112:
[----:B------:R-:W-:Y:S05]  /*51e0*/  BSYNC B1 ;  /* 0x0000000000017941 */ /* 0x000fea0003800000 */
.L_x_111:
        /* <DEDUP_REMOVED lines=9> */
.L_x_114:
[----:B------:R-:W-:Y:S05]  /*5280*/  BSYNC B1 ;  /* 0x0000000000017941 */ /* 0x000fea0003800000 */
.L_x_113:
        /* <DEDUP_REMOVED lines=9> */
.L_x_116:
[----:B------:R-:W-:Y:S05]  /*5320*/  BSYNC B1 ;  /* 0x0000000000017941 */ /* 0x000fea0003800000 */
.L_x_115:
        /* <DEDUP_REMOVED lines=9> */
.L_x_118:
[----:B------:R-:W-:Y:S05]  /*53c0*/  BSYNC B1 ;  /* 0x0000000000017941 */ /* 0x000fea0003800000 */
.L_x_117:
        /* <DEDUP_REMOVED lines=9> */
.L_x_120:
[----:B------:R-:W-:Y:S05]  /*5460*/  BSYNC B1 ;  /* 0x0000000000017941 */ /* 0x000fea0003800000 */
.L_x_119:
        /* <DEDUP_REMOVED lines=9> */
.L_x_122:
[----:B------:R-:W-:Y:S05]  /*5500*/  BSYNC B1 ;  /* 0x0000000000017941 */ /* 0x000fea0003800000 */
.L_x_121:
        /* <DEDUP_REMOVED lines=9> */
.L_x_124:
[----:B------:R-:W-:Y:S05]  /*55a0*/  BSYNC B1 ;  /* 0x0000000000017941 */ /* 0x000fea0003800000 */
.L_x_123:
        /* <DEDUP_REMOVED lines=9> */
.L_x_126:
[----:B------:R-:W-:Y:S05]  /*5640*/  BSYNC B1 ;  /* 0x0000000000017941 */ /* 0x000fea0003800000 */
.L_x_125:
        /* <DEDUP_REMOVED lines=9> */
.L_x_128:
[----:B------:R-:W-:Y:S05]  /*56e0*/  BSYNC B1 ;  /* 0x0000000000017941 */ /* 0x000fea0003800000 */
.L_x_127:
        /* <DEDUP_REMOVED lines=9> */
.L_x_130:
[----:B------:R-:W-:Y:S05]  /*5780*/  BSYNC B1 ;  /* 0x0000000000017941 */ /* 0x000fea0003800000 */
.L_x_129:
        /* <DEDUP_REMOVED lines=9> */
.L_x_132:
[----:B------:R-:W-:Y:S05]  /*5820*/  BSYNC B1 ;  /* 0x0000000000017941 */ /* 0x000fea0003800000 */
.L_x_131:
        /* <DEDUP_REMOVED lines=9> */
.L_x_134:
[----:B------:R-:W-:Y:S05]  /*58c0*/  BSYNC B1 ;  /* 0x0000000000017941 */ /* 0x000fea0003800000 */
.L_x_133:
        /* <DEDUP_REMOVED lines=9> */
.L_x_136:
[----:B------:R-:W-:Y:S05]  /*5960*/  BSYNC B1 ;  /* 0x0000000000017941 */ /* 0x000fea0003800000 */
.L_x_135:
        /* <DEDUP_REMOVED lines=9> */
.L_x_138:
[----:B------:R-:W-:Y:S05]  /*5a00*/  BSYNC B1 ;  /* 0x0000000000017941 */ /* 0x000fea0003800000 */
.L_x_137:
[----:B0----5:R-:W-:Y:S01]  /*5a10*/  HADD2.F32 R8, -RZ, R131.H0_H0 ;  /* 0x20000083ff087230 */ /* 0x021fe20000004100 */
        /* <DEDUP_REMOVED lines=11> */
.L_x_140:
[----:B------:R-:W-:Y:S05]  /*5ad0*/  BSYNC B1 ;  /* 0x0000000000017941 */ /* 0x000fea0003800000 */
.L_x_139:
[----:B0----5:R-:W-:Y:S01]  /*5ae0*/  HADD2.F32 R8, -RZ, R131.H0_H0 ;  /* 0x20000083ff087230 */ /* 0x021fe20000004100 */
        /* <DEDUP_REMOVED lines=11> */
.L_x_142:
[----:B------:R-:W-:Y:S05]  /*5ba0*/  BSYNC B1 ;  /* 0x0000000000017941 */ /* 0x000fea0003800000 */
.L_x_141:
        /* <DEDUP_REMOVED lines=12> */
.L_x_144:
[----:B------:R-:W-:Y:S05]  /*5c70*/  BSYNC B1 ;  /* 0x0000000000017941 */ /* 0x000fea0003800000 */
.L_x_143:
        /* <DEDUP_REMOVED lines=12> */
.L_x_146:
[----:B------:R-:W-:Y:S05]  /*5d40*/  BSYNC B1 ;  /* 0x0000000000017941 */ /* 0x000fea0003800000 */
.L_x_145:
        /* <DEDUP_REMOVED lines=12> */
.L_x_148:
[----:B------:R-:W-:Y:S05]  /*5e10*/  BSYNC B1 ;  /* 0x0000000000017941 */ /* 0x000fea0003800000 */
.L_x_147:
[----:B0----5:R-:W-:Y:S01]  /*5e20*/  HADD2.F32 R8, -RZ, R131.H0_H0 ;  /* 0x20000083ff087230 */ /* 0x021fe20000004100 */
[----:B------:R-:W-:Y:S01]  /*5e30*/  ISETP.GT.AND P3, PT, R3, 0x28, P6 ;  /* 0x000000280300780c */ /* 0x000fe20003764270 */
[----:B------:R-:W-:Y:S01]  /*5e40*/  @P2 IMAD.MOV.U32 R81, RZ, RZ, R95 ;  /* 0x000000ffff512224 */ /* 0x000fe200078e005f */
[----:B------:R-:W-:Y:S02]  /*5e50*/  BSSY B1, `(.L_x_149) ;  /* 0x0000007000017945 */ /* 0x000fe40003800000 */
[----:B------:R-:W-:-:S04]  /*5e60*/  FMUL R8, R8, R99 ;  /* 0x0000006308087220 */ /* 0x000fc80000400000 */
[----:B------:R-:W-:-:S05]  /*5e70*/  FFMA R8, R37, R98, R8 ;  /* 0x0000006225087223 */ /* 0x000fca0000000008 */
[----:B------:R-:W-:-:S05]  /*5e80*/  F2FP.F16.F32.PACK_AB R8, RZ, R8 ;  /* 0x00000008ff08723e */ /* 0x000fca00000000ff */
[----:B------:R0:W-:Y:S01]  /*5e90*/  @P2 STG.E.U16 desc[UR38][R80.64+0x52], R8 ;  /* 0x0000520850002986 */ /* 0x0001e2000c101526 */
[----:B------:R-:W-:Y:S05]  /*5ea0*/  @!P3 BRA `(.L_x_150) ;  /* 0x000000000004b947 */ /* 0x000fea0003800000 */
[----:B------:R0:W5:Y:S02]  /*5eb0*/  LDG.E.LTC128B.U16 R131, desc[UR38][R114.64+0x50] ;  /* 0x0000502672837981 */ /* 0x000164000c1e1520 */
.L_x_150:
[----:B------:R-:W-:Y:S05]  /*5ec0*/  BSYNC B1 ;  /* 0x0000000000017941 */ /* 0x000fea0003800000 */
.L_x_149:
        /* <DEDUP_REMOVED lines=12> */
.L_x_152:
[----:B------:R-:W-:Y:S05]  /*5f90*/  BSYNC B1 ;  /* 0x0000000000017941 */ /* 0x000fea0003800000 */
.L_x_151:
        /* <DEDUP_REMOVED lines=9> */
.L_x_154:
[----:B------:R-:W-:Y:S05]  /*6030*/  BSYNC B1 ;  /* 0x0000000000017941 */ /* 0x000fea0003800000 */
.L_x_153:
        /* <DEDUP_REMOVED lines=9> */
.L_x_156:
[----:B------:R-:W-:Y:S05]  /*60d0*/  BSYNC B1 ;  /* 0x0000000000017941 */ /* 0x000fea0003800000 */
.L_x_155:
        /* <DEDUP_REMOVED lines=9> */
.L_x_158:
[----:B------:R-:W-:Y:S05]  /*6170*/  BSYNC B1 ;  /* 0x0000000000017941 */ /* 0x000fea0003800000 */
.L_x_157:
        /* <DEDUP_REMOVED lines=9> */
.L_x_160:
[----:B------:R-:W-:Y:S05]  /*6210*/  BSYNC B1 ;  /* 0x0000000000017941 */ /* 0x000fea0003800000 */
.L_x_159:
        /* <DEDUP_REMOVED lines=9> */
.L_x_162:
[----:B------:R-:W-:Y:S05]  /*62b0*/  BSYNC B1 ;  /* 0x0000000000017941 */ /* 0x000fea0003800000 */
.L_x_161:
        /* <DEDUP_REMOVED lines=9> */
.L_x_164:
[----:B------:R-:W-:Y:S05]  /*6350*/  BSYNC B1 ;  /* 0x0000000000017941 */ /* 0x000fea0003800000 */
.L_x_163:
        /* <DEDUP_REMOVED lines=9> */
.L_x_166:
[----:B------:R-:W-:Y:S05]  /*63f0*/  BSYNC B1 ;  /* 0x0000000000017941 */ /* 0x000fea0003800000 */
.L_x_165:
        /* <DEDUP_REMOVED lines=9> */
.L_x_168:
[----:B------:R-:W-:Y:S05]  /*6490*/  BSYNC B1 ;  /* 0x0000000000017941 */ /* 0x000fea0003800000 */
.L_x_167:
[----:B------:R-:W-:Y:S05]  /*64a0*/  @!P0 BRA `(.L_x_169) ;  /* 0x00000014006c8947 */ /* 0x000fea0003800000 */
[----:B-----5:R-:W-:-:S05]  /*64b0*/  HADD2.F32 R6, -RZ, R131.H0_H0 ;  /* 0x20000083ff067230 */ /* 0x020fca0000004100 */
[----:B------:R-:W-:-:S04]  /*64c0*/  FMUL R6, R6, R99 ;  /* 0x0000006306067220 */ /* 0x000fc80000400000 */
[----:B------:R-:W-:-:S05]  /*64d0*/  FFMA R6, R31, R98, R6 ;  /* 0x000000621f067223 */ /* 0x000fca0000000006 */
[----:B------:R-:W-:-:S05]  /*64e0*/  F2FP.F16.F32.PACK_AB R6, RZ, R6 ;  /* 0x00000006ff06723e */ /* 0x000fca00000000ff */
[----:B------:R0:W-:Y:S01]  /*64f0*/  STG.E.U16 desc[UR38][R4.64+0x52], R6 ;  /* 0x0000520604007986 */ /* 0x0001e2000c101526 */
[----:B------:R-:W-:Y:S05]  /*6500*/  BRA `(.L_x_169) ;  /* 0x0000001400547947 */ /* 0x000fea0003800000 */
.L_x_34:
[----:B------:R-:W-:Y:S01]  /*6510*/  ULDC.64 UR4, c[0x0][0x5c0] ;  /* 0x0001700000047ab9 */ /* 0x000fe20000000a00 */
[----:B------:R-:W-:Y:S01]  /*6520*/  ISETP.GT.AND P2, PT, R3, 0x1, P4 ;  /* 0x000000010300780c */ /* 0x000fe20002744270 */
[-C--:B------:R-:W-:Y:S01]  /*6530*/  FMUL R89, R89, R98.reuse ;  /* 0x0000006259597220 */ /* 0x080fe20000400000 */
[----:B------:R-:W-:Y:S01]  /*6540*/  LEA R6, P1, R114, UR4, 0x1 ;  /* 0x0000000472067c11 */ /* 0x000fe2000f8208ff */
[----:B------:R-:W-:Y:S01]  /*6550*/  IMAD.SHL.U32 R23, R4, 0x10, RZ ;  /* 0x0000001004177824 */ /* 0x000fe200078e00ff */
[----:B------:R-:W-:Y:S01]  /*6560*/  ISETP.GT.AND P5, PT, R106, 0x8, PT ;  /* 0x000000086a00780c */ /* 0x000fe20003fa4270 */
[-C--:B------:R-:W-:Y:S01]  /*6570*/  FMUL R88, R88, R98.reuse ;  /* 0x0000006258587220 */ /* 0x080fe20000400000 */
[----:B------:R-:W-:Y:S01]  /*6580*/  LEA.HI.X R7, R114, UR5, R117, 0x1, P1 ;  /* 0x0000000572077c11 */ /* 0x000fe200088f0c75 */
[-C--:B------:R-:W-:Y:S01]  /*6590*/  FMUL R90, R90, R98.reuse ;  /* 0x000000625a5a7220 */ /* 0x080fe20000400000 */
[----:B------:R-:W-:Y:S01]  /*65a0*/  ISETP.GT.AND P1, PT, R3, RZ, P5 ;  /* 0x000000ff0300720c */ /* 0x000fe20002f24270 */
[-C--:B------:R-:W-:Y:S01]  /*65b0*/  FMUL R91, R91, R98.reuse ;  /* 0x000000625b5b7220 */ /* 0x080fe20000400000 */
[----:B------:R-:W-:Y:S01]  /*65c0*/  F2FP.F16.F32.PACK_AB R89, RZ, R89 ;  /* 0x00000059ff59723e */ /* 0x000fe200000000ff */
[-C--:B------:R-:W-:Y:S01]  /*65d0*/  FMUL R92, R92, R98.reuse ;  /* 0x000000625c5c7220 */ /* 0x080fe20000400000 */
[----:B------:R-:W-:Y:S01]  /*65e0*/  SHF.L.U64.HI R21, R4, 0x4, R5 ;  /* 0x0000000404157819 */ /* 0x000fe20000010205 */
[----:B------:R-:W-:Y:S01]  /*65f0*/  FMUL R93, R93, R98 ;  /* 0x000000625d5d7220 */ /* 0x000fe20000400000 */
[----:B------:R-:W-:Y:S01]  /*6600*/  IADD3 R8, P3, R23, R6, RZ ;  /* 0x0000000617087210 */ /* 0x000fe20007f7e0ff */
[----:B------:R-:W-:Y:S01]  /*6610*/  @P2 STG.E.U16 desc[UR38][R6.64+0x2], R89 ;  /* 0x0000025906002986 */ /* 0x000fe2000c101526 */
[----:B------:R-:W-:Y:S01]  /*6620*/  F2FP.F16.F32.PACK_AB R88, RZ, R88 ;  /* 0x00000058ff58723e */ /* 0x000fe200000000ff */
[----:B------:R-:W-:Y:S01]  /*6630*/  FMUL R95, R95, R98 ;  /* 0x000000625f5f7220 */ /* 0x000fe20000400000 */
[----:B------:R-:W-:Y:S01]  /*6640*/  F2FP.F16.F32.PACK_AB R90, RZ, R90 ;  /* 0x0000005aff5a723e */ /* 0x000fe200000000ff */
[----:B------:R-:W-:Y:S01]  /*6650*/  IMAD.X R9, R21, 0x1, R7, P3 ;  /* 0x0000000115097824 */ /* 0x000fe200018e0607 */
[C---:B------:R-:W-:Y:S01]  /*6660*/  ISETP.GT.AND P2, PT, R3.reuse, 0x1, P5 ;  /* 0x000000010300780c */ /* 0x040fe20002f44270 */
[----:B------:R-:W-:Y:S01]  /*6670*/  @P0 STG.E.U16 desc[UR38][R6.64], R88 ;  /* 0x0000005806000986 */ /* 0x000fe2000c101526 */
[C---:B------:R-:W-:Y:S01]  /*6680*/  ISETP.GT.AND P0, PT, R3.reuse, 0x8, P4 ;  /* 0x000000080300780c */ /* 0x040fe20002704270 */
[-C--:B------:R-:W-:Y:S01]  /*6690*/  FMUL R94, R94, R98.reuse ;  /* 0x000000625e5e7220 */ /* 0x080fe20000400000 */
[----:B------:R-:W-:Y:S01]  /*66a0*/  F2FP.F16.F32.PACK_AB R91, RZ, R91 ;  /* 0x0000005bff5b723e */ /* 0x000fe200000000ff */
[----:B------:R-:W-:Y:S01]  /*66b0*/  @P1 STG.E.U16 desc[UR38][R8.64], R90 ;  /* 0x0000005a08001986 */ /* 0x000fe2000c101526 */
[----:B------:R-:W-:Y:S01]  /*66c0*/  ISETP.GT.AND P1, PT, R3, 0x9, P4 ;  /* 0x000000090300780c */ /* 0x000fe20002724270 */
[----:B------:R-:W-:Y:S01]  /*66d0*/  FMUL R80, R80, R98 ;  /* 0x0000006250507220 */ /* 0x000fe20000400000 */
[----:B------:R-:W-:Y:S01]  /*66e0*/  F2FP.F16.F32.PACK_AB R92, RZ, R92 ;  /* 0x0000005cff5c723e */ /* 0x000fe200000000ff */
[----:B------:R-:W-:Y:S01]  /*66f0*/  IMAD R13, R5, 0xf0, RZ ;  /* 0x000000f0050d7824 */ /* 0x000fe200078e02ff */
[----:B------:R-:W-:Y:S01]  /*6700*/  F2FP.F16.F32.PACK_AB R93, RZ, R93 ;  /* 0x0000005dff5d723e */ /* 0x000fe200000000ff */
[----:B------:R-:W-:Y:S01]  /*6710*/  IMAD.WIDE.U32 R14, R4, 0xf0, R8 ;  /* 0x000000f0040e7825 */ /* 0x000fe200078e0008 */
[C---:B------:R-:W-:Y:S01]  /*6720*/  ISETP.GT.AND P3, PT, R3.reuse, 0x9, P5 ;  /* 0x000000090300780c */ /* 0x040fe20002f64270 */
[----:B------:R0:W-:Y:S01]  /*6730*/  @P2 STG.E.U16 desc[UR38][R8.64+0x2], R91 ;  /* 0x0000025b08002986 */ /* 0x0001e2000c101526 */
[----:B------:R-:W-:Y:S01]  /*6740*/  ISETP.GT.AND P2, PT, R3, 0x8, P5 ;  /* 0x000000080300780c */ /* 0x000fe20002f44270 */
[----:B------:R-:W-:Y:S01]  /*6750*/  IMAD.IADD R15, R13, 0x1, R15 ;  /* 0x000000010d0f7824 */ /* 0x000fe200078e020f */
[----:B------:R-:W-:Y:S01]  /*6760*/  F2FP.F16.F32.PACK_AB R95, RZ, R95 ;  /* 0x0000005fff5f723e */ /* 0x000fe200000000ff */
[----:B------:R-:W-:Y:S01]  /*6770*/  @P0 STG.E.U16 desc[UR38][R6.64+0x10], R92 ;  /* 0x0000105c06000986 */ /* 0x000fe2000c101526 */
[----:B------:R-:W-:Y:S01]  /*6780*/  ISETP.GT.AND P0, PT, R106, 0x80, PT ;  /* 0x000000806a00780c */ /* 0x000fe20003f04270 */
[C---:B------:R-:W-:Y:S01]  /*6790*/  IMAD.WIDE.U32 R10, R4.reuse, 0xf0, R8 ;  /* 0x000000f0040a7825 */ /* 0x040fe200078e0008 */
[----:B------:R-:W-:Y:S01]  /*67a0*/  F2FP.F16.F32.PACK_AB R94, RZ, R94 ;  /* 0x0000005eff5e723e */ /* 0x000fe200000000ff */
[----:B------:R-:W-:Y:S01]  /*67b0*/  @P1 STG.E.U16 desc[UR38][R6.64+0x12], R93 ;  /* 0x0000125d06001986 */ /* 0x000fe2000c101526 */
[----:B------:R-:W-:Y:S01]  /*67c0*/  ISETP.GT.AND P1, PT, R3, RZ, P0 ;  /* 0x000000ff0300720c */ /* 0x000fe20000724270 */
[----:B------:R-:W-:Y:S01]  /*67d0*/  FMUL R81, R81, R98 ;  /* 0x0000006251517220 */ /* 0x000fe20000400000 */
[----:B------:R-:W-:Y:S01]  /*67e0*/  F2FP.F16.F32.PACK_AB R80, RZ, R80 ;  /* 0x00000050ff50723e */ /* 0x000fe200000000ff */
[C---:B0-----:R-:W-:Y:S01]  /*67f0*/  IMAD.SHL.U32 R91, R4.reuse, 0x100, RZ ;  /* 0x00000100045b7824 */ /* 0x041fe200078e00ff */
[----:B------:R-:W-:Y:S01]  /*6800*/  @P3 STG.E.U16 desc[UR38][R8.64+0x12], R95 ;  /* 0x0000125f08003986 */ /* 0x000fe2000c101526 */
[----:B------:R-:W-:Y:S01]  /*6810*/  ISETP.GT.AND P3, PT, R3, 0x1, P0 ;  /* 0x000000010300780c */ /* 0x000fe20000764270 */
[----:B------:R-:W-:Y:S01]  /*6820*/  IMAD.IADD R11, R13, 0x1, R11 ;  /* 0x000000010d0b7824 */ /* 0x000fe200078e020b */
[----:B------:R-:W-:Y:S01]  /*6830*/  SHF.L.U64.HI R89, R4, 0x8, R5 ;  /* 0x0000000804597819 */ /* 0x000fe20000010205 */
[----:B------:R-:W-:Y:S01]  /*6840*/  @P2 STG.E.U16 desc[UR38][R8.64+0x10], R94 ;  /* 0x0000105e08002986 */ /* 0x000fe2000c101526 */
[----:B------:R-:W-:Y:S01]  /*6850*/  F2FP.F16.F32.PACK_AB R81, RZ, R81 ;  /* 0x00000051ff51723e */ /* 0x000fe200000000ff */
[-C--:B------:R-:W-:Y:S01]  /*6860*/  FMUL R82, R82, R98.reuse ;  /* 0x0000006252527220 */ /* 0x080fe20000400000 */
[-C--:B------:R-:W-:Y:S01]  /*6870*/  FMUL R83, R83, R98.reuse ;  /* 0x0000006253537220 */ /* 0x080fe20000400000 */
[----:B------:R-:W-:Y:S01]  /*6880*/  FMUL R84, R84, R98 ;  /* 0x0000006254547220 */ /* 0x000fe20000400000 */
[----:B------:R0:W-:Y:S01]  /*6890*/  @P1 STG.E.U16 desc[UR38][R14.64], R80 ;  /* 0x000000500e001986 */ /* 0x0001e2000c101526 */
[----:B------:R-:W-:Y:S01]  /*68a0*/  IADD3 R12, P1, P2, R23, R14, R91 ;  /* 0x0000000e170c7210 */ /* 0x000fe20007a3e05b */
[----:B------:R-:W-:Y:S01]  /*68b0*/  FMUL R85, R85, R98 ;  /* 0x0000006255557220 */ /* 0x000fe20000400000 */
[----:B------:R-:W-:Y:S01]  /*68c0*/  F2FP.F16.F32.PACK_AB R82, RZ, R82 ;  /* 0x00000052ff52723e */ /* 0x000fe200000000ff */
[----:B------:R-:W-:Y:S01]  /*68d0*/  FMUL R86, R86, R98 ;  /* 0x0000006256567220 */ /* 0x000fe20000400000 */
[----:B------:R-:W-:Y:S01]  /*68e0*/  IADD3.X R13, R21, R15, R89, P1, P2 ;  /* 0x0000000f150d7210 */ /* 0x000fe20000fe4459 */
[----:B------:R1:W-:Y:S01]  /*68f0*/  @P3 STG.E.U16 desc[UR38][R14.64+0x2], R81 ;  /* 0x000002510e003986 */ /* 0x0003e2000c101526 */
[----:B------:R-:W-:Y:S01]  /*6900*/  IADD3 R4, P1, P2, R23, R10, R91 ;  /* 0x0000000a17047210 */ /* 0x000fe20007a3e05b */
[-C--:B------:R-:W-:Y:S01]  /*6910*/  FMUL R87, R87, R98.reuse ;  /* 0x0000006257577220 */ /* 0x080fe20000400000 */
[----:B------:R-:W-:Y:S01]  /*6920*/  ISETP.GT.AND P3, PT, R106, 0x88, PT ;  /* 0x000000886a00780c */ /* 0x000fe20003f64270 */
[-C--:B------:R-:W-:Y:S01]  /*6930*/  FMUL R72, R72, R98.reuse ;  /* 0x0000006248487220 */ /* 0x080fe20000400000 */
[----:B------:R-:W-:Y:S01]  /*6940*/  IADD3.X R5, R21, R11, R89, P1, P2 ;  /* 0x0000000b15057210 */ /* 0x000fe20000fe4459 */
[----:B------:R-:W-:Y:S01]  /*6950*/  FMUL R73, R73, R98 ;  /* 0x0000006249497220 */ /* 0x000fe20000400000 */
[----:B0-----:R-:W-:Y:S01]  /*6960*/  IADD3 R80, P2, R23, R14, RZ ;  /* 0x0000000e17507210 */ /* 0x001fe20007f5e0ff */
[-C--:B------:R-:W-:Y:S01]  /*6970*/  FMUL R74, R74, R98.reuse ;  /* 0x000000624a4a7220 */ /* 0x080fe20000400000 */
[----:B------:R-:W-:Y:S01]  /*6980*/  ISETP.GT.AND P1, PT, R3, RZ, P3 ;  /* 0x000000ff0300720c */ /* 0x000fe20001f24270 */
[-C--:B------:R-:W-:Y:S01]  /*6990*/  FMUL R75, R75, R98.reuse ;  /* 0x000000624b4b7220 */ /* 0x080fe20000400000 */
[----:B------:R-:W-:Y:S01]  /*69a0*/  F2FP.F16.F32.PACK_AB R83, RZ, R83 ;  /* 0x00000053ff53723e */ /* 0x000fe200000000ff */
[--C-:B-1----:R-:W-:Y:S01]  /*69b0*/  IMAD.X R81, R21, 0x1, R15.reuse, P2 ;  /* 0x0000000115517824 */ /* 0x102fe200010e060f */
[----:B------:R-:W-:Y:S01]  /*69c0*/  ISETP.GT.AND P2, PT, R3, 0x1, P3 ;  /* 0x000000010300780c */ /* 0x000fe20001f44270 */
[----:B------:R-:W-:Y:S01]  /*69d0*/  FMUL R76, R76, R98 ;  /* 0x000000624c4c7220 */ /* 0x000fe20000400000 */
[----:B------:R-:W-:Y:S01]  /*69e0*/  F2FP.F16.F32.PACK_AB R84, RZ, R84 ;  /* 0x00000054ff54723e */ /* 0x000fe200000000ff */
[-C--:B------:R-:W-:Y:S01]  /*69f0*/  FMUL R77, R77, R98.reuse ;  /* 0x000000624d4d7220 */ /* 0x080fe20000400000 */
[----:B------:R-:W-:Y:S01]  /*6a00*/  F2FP.F16.F32.PACK_AB R85, RZ, R85 ;  /* 0x00000055ff55723e */ /* 0x000fe200000000ff */
[----:B------:R-:W-:Y:S01]  /*6a10*/  FMUL R78, R78, R98 ;  /* 0x000000624e4e7220 */ /* 0x000fe20000400000 */
[----:B------:R-:W-:Y:S01]  /*6a20*/  F2FP.F16.F32.PACK_AB R86, RZ, R86 ;  /* 0x00000056ff56723e */ /* 0x000fe200000000ff */
[-C--:B------:R-:W-:Y:S01]  /*6a30*/  FMUL R79, R79, R98.reuse ;  /* 0x000000624f4f7220 */ /* 0x080fe20000400000 */
[----:B------:R-:W-:Y:S01]  /*6a40*/  F2FP.F16.F32.PACK_AB R87, RZ, R87 ;  /* 0x00000057ff57723e */ /* 0x000fe200000000ff */
[----:B------:R0:W-:Y:S01]  /*6a50*/  @P1 STG.E.U16 desc[UR38][R80.64], R82 ;  /* 0x0000005250001986 */ /* 0x0001e2000c101526 */
[C---:B------:R-:W-:Y:S01]  /*6a60*/  ISETP.GT.AND P1, PT, R3.reuse, 0x8, P0 ;  /* 0x000000080300780c */ /* 0x040fe20000724270 */
[----:B------:R-:W-:Y:S01]  /*6a70*/  FMUL R64, R64, R98 ;  /* 0x0000006240407220 */ /* 0x000fe20000400000 */
[----:B------:R-:W-:Y:S01]  /*6a80*/  F2FP.F16.F32.PACK_AB R72, RZ, R72 ;  /* 0x00000048ff48723e */ /* 0x000fe200000000ff */
[----:B------:R1:W-:Y:S01]  /*6a90*/  @P2 STG.E.U16 desc[UR38][R80.64+0x2], R83 ;  /* 0x0000025350002986 */ /* 0x0003e2000c101526 */
[----:B------:R-:W-:Y:S01]  /*6aa0*/  ISETP.GT.AND P2, PT, R3, 0x9, P0 ;  /* 0x000000090300780c */ /* 0x000fe20000744270 */
[-C--:B------:R-:W-:Y:S01]  /*6ab0*/  FMUL R65, R65, R98.reuse ;  /* 0x0000006241417220 */ /* 0x080fe20000400000 */
[----:B------:R-:W-:Y:S01]  /*6ac0*/  PRMT R20, R72, 0x7610, R20 ;  /* 0x0000761048147816 */ /* 0x000fe20000000014 */
[-C--:B------:R-:W-:Y:S01]  /*6ad0*/  FMUL R66, R66, R98.reuse ;  /* 0x0000006242427220 */ /* 0x080fe20000400000 */
[----:B------:R-:W-:Y:S01]  /*6ae0*/  F2FP.F16.F32.PACK_AB R73, RZ, R73 ;  /* 0x00000049ff49723e */ /* 0x000fe200000000ff */
[----:B------:R-:W-:Y:S01]  /*6af0*/  FMUL R67, R67, R98 ;  /* 0x0000006243437220 */ /* 0x000fe20000400000 */
[----:B------:R-:W-:Y:S01]  /*6b00*/  F2FP.F16.F32.PACK_AB R74, RZ, R74 ;  /* 0x0000004aff4a723e */ /* 0x000fe200000000ff */
[-C--:B------:R-:W-:Y:S01]  /*6b10*/  FMUL R68, R68, R98.reuse ;  /* 0x0000006244447220 */ /* 0x080fe20000400000 */
[----:B------:R-:W-:Y:S01]  /*6b20*/  F2FP.F16.F32.PACK_AB R75, RZ, R75 ;  /* 0x0000004bff4b723e */ /* 0x000fe200000000ff */
[----:B------:R2:W-:Y:S01]  /*6b30*/  @P1 STG.E.U16 desc[UR38][R14.64+0x10], R84 ;  /* 0x000010540e001986 */ /* 0x0005e2000c101526 */
[----:B------:R-:W-:Y:S01]  /*6b40*/  ISETP.GT.AND P1, PT, R3, 0x8, P3 ;  /* 0x000000080300780c */ /* 0x000fe20001f24270 */
[----:B------:R-:W-:Y:S01]  /*6b50*/  FMUL R69, R69, R98 ;  /* 0x0000006245457220 */ /* 0x000fe20000400000 */
[----:B------:R-:W-:Y:S01]  /*6b60*/  F2FP.F16.F32.PACK_AB R76, RZ, R76 ;  /* 0x0000004cff4c723e */ /* 0x000fe200000000ff */
[----:B0-----:R-:W-:Y:S01]  /*6b70*/  @P2 IMAD.MOV.U32 R82, RZ, RZ, R14 ;  /* 0x000000ffff522224 */ /* 0x001fe200078e000e */
[----:B------:R-:W-:Y:S01]  /*6b80*/  F2FP.F16.F32.PACK_AB R77, RZ, R77 ;  /* 0x0000004dff4d723e */ /* 0x000fe200000000ff */
[--C-:B-1----:R-:W-:Y:S01]  /*6b90*/  @P2 IMAD.MOV.U32 R83, RZ, RZ, R15.reuse ;  /* 0x000000ffff532224 */ /* 0x102fe200078e000f */
[----:B------:R-:W-:Y:S01]  /*6ba0*/  F2FP.F16.F32.PACK_AB R78, RZ, R78 ;  /* 0x0000004eff4e723e */ /* 0x000fe200000000ff */
[-C--:B------:R-:W-:Y:S01]  /*6bb0*/  FMUL R70, R70, R98.reuse ;  /* 0x0000006246467220 */ /* 0x080fe20000400000 */
[----:B------:R-:W-:Y:S01]  /*6bc0*/  F2FP.F16.F32.PACK_AB R79, RZ, R79 ;  /* 0x0000004fff4f723e */ /* 0x000fe200000000ff */
[-C--:B------:R-:W-:Y:S01]  /*6bd0*/  FMUL R71, R71, R98.reuse ;  /* 0x0000006247477220 */ /* 0x080fe20000400000 */
[----:B------:R-:W-:Y:S01]  /*6be0*/  @P2 STG.E.U16 desc[UR38][R82.64+0x12], R85 ;  /* 0x0000125552002986 */ /* 0x000fe2000c101526 */
[----:B------:R-:W-:Y:S01]  /*6bf0*/  ISETP.GT.AND P2, PT, R3, 0x9, P3 ;  /* 0x000000090300780c */ /* 0x000fe20001f44270 */
[----:B------:R-:W-:Y:S01]  /*6c00*/  FMUL R56, R56, R98 ;  /* 0x0000006238387220 */ /* 0x000fe20000400000 */
[----:B------:R-:W-:Y:S01]  /*6c10*/  F2FP.F16.F32.PACK_AB R64, RZ, R64 ;  /* 0x00000040ff40723e */ /* 0x000fe200000000ff */
[----:B------:R-:W-:Y:S01]  /*6c20*/  @P1 STG.E.U16 desc[UR38][R80.64+0x10], R86 ;  /* 0x0000105650001986 */ /* 0x000fe2000c101526 */
[----:B--2---:R-:W-:Y:S01]  /*6c30*/  IADD3 R14, P1, R91, R14, RZ ;  /* 0x0000000e5b0e7210 */ /* 0x004fe20007f3e0ff */
[-C--:B------:R-:W-:Y:S01]  /*6c40*/  FMUL R57, R57, R98.reuse ;  /* 0x0000006239397220 */ /* 0x080fe20000400000 */
[----:B------:R-:W-:Y:S01]  /*6c50*/  F2FP.F16.F32.PACK_AB R65, RZ, R65 ;  /* 0x00000041ff41723e */ /* 0x000fe200000000ff */
[----:B------:R-:W-:Y:S01]  /*6c60*/  FMUL R58, R58, R98 ;  /* 0x000000623a3a7220 */ /* 0x000fe20000400000 */
[----:B------:R-:W-:Y:S01]  /*6c70*/  F2FP.F16.F32.PACK_AB R66, RZ, R66 ;  /* 0x00000042ff42723e */ /* 0x000fe200000000ff */
[----:B------:R-:W-:Y:S01]  /*6c80*/  IMAD.X R15, R89, 0x1, R15, P1 ;  /* 0x00000001590f7824 */ /* 0x000fe200008e060f */
[----:B------:R-:W-:Y:S01]  /*6c90*/  F2FP.F16.F32.PACK_AB R67, RZ, R67 ;  /* 0x00000043ff43723e */ /* 0x000fe200000000ff */
[----:B------:R-:W-:Y:S01]  /*6ca0*/  FMUL R59, R59, R98 ;  /* 0x000000623b3b7220 */ /* 0x000fe20000400000 */
[----:B------:R-:W-:Y:S01]  /*6cb0*/  F2FP.F16.F32.PACK_AB R68, RZ, R68 ;  /* 0x00000044ff44723e */ /* 0x000fe200000000ff */
[----:B------:R-:W-:Y:S01]  /*6cc0*/  @P2 STG.E.U16 desc[UR38][R80.64+0x12], R87 ;  /* 0x0000125750002986 */ /* 0x000fe2000c101526 */
[----:B------:R-:W-:Y:S01]  /*6cd0*/  ISETP.GT.AND P2, PT, R106, 0x100, PT ;  /* 0x000001006a00780c */ /* 0x000fe20003f44270 */
[-C--:B------:R-:W-:Y:S01]  /*6ce0*/  FMUL R60, R60, R98.reuse ;  /* 0x000000623c3c7220 */ /* 0x080fe20000400000 */
[----:B------:R-:W-:Y:S01]  /*6cf0*/  F2FP.F16.F32.PACK_AB R69, RZ, R69 ;  /* 0x00000045ff45723e */ /* 0x000fe200000000ff */
[-C--:B------:R-:W-:Y:S01]  /*6d00*/  FMUL R61, R61, R98.reuse ;  /* 0x000000623d3d7220 */ /* 0x080fe20000400000 */
[----:B------:R-:W-:Y:S01]  /*6d10*/  ISETP.GT.AND P1, PT, R3, RZ, P2 ;  /* 0x000000ff0300720c */ /* 0x000fe20001724270 */
        /* <DEDUP_REMOVED lines=12> */
[----:B------:R-:W-:Y:S01]  /*6de0*/  @P1 STG.E.U16 desc[UR38][R14.64], R20 ;  /* 0x000000140e001986 */ /* 0x000fe2000c101526 */
        /* <DEDUP_REMOVED lines=11> */
[----:B------:R-:W-:Y:S01]  /*6ea0*/  FMUL R41, R41, R98 ;  /* 0x0000006229297220 */ /* 0x000fe20000400000 */
[----:B------:R-:W-:Y:S01]  /*6eb0*/  F2FP.F16.F32.PACK_AB R49, RZ, R49 ;  /* 0x00000031ff31723e */ /* 0x000fe200000000ff */
[----:B------:R0:W-:Y:S01]  /*6ec0*/  @P1 STG.E.U16 desc[UR38][R14.64+0x2], R73 ;  /* 0x000002490e001986 */ /* 0x0001e2000c101526 */
[----:B------:R-:W-:Y:S01]  /*6ed0*/  IADD3 R72, P1, R23, R14, RZ ;  /* 0x0000000e17487210 */ /* 0x000fe20007f3e0ff */
        /* <DEDUP_REMOVED lines=10> */
[----:B0-----:R-:W-:Y:S01]  /*6f80*/  IMAD.X R73, R21, 0x1, R15, P1 ;  /* 0x0000000115497824 */ /* 0x001fe200008e060f */
        /* <DEDUP_REMOVED lines=13> */
[-C--:B------:R-:W-:Y:S01]  /*7060*/  FMUL R37, R37, R98.reuse ;  /* 0x0000006225257220 */ /* 0x080fe20000400000 */
[----:B------:R-:W-:Y:S01]  /*7070*/  F2FP.F16.F32.PACK_AB R45, RZ, R45 ;  /* 0x0000002dff2d723e */ /* 0x000fe200000000ff */
[----:B------:R-:W-:Y:S01]  /*7080*/  FMUL R38, R38, R98 ;  /* 0x0000006226267220 */ /* 0x000fe20000400000 */
        /* <DEDUP_REMOVED lines=19> */
[-C--:B------:R-:W-:Y:S01]  /*71c0*/  FMUL R30, R30, R98.reuse ;  /* 0x000000621e1e7220 */ /* 0x080fe20000400000 */
[----:B------:R-:W-:Y:S01]  /*71d0*/  F2FP.F16.F32.PACK_AB R37, RZ, R37 ;  /* 0x00000025ff25723e */ /* 0x000fe200000000ff */
[----:B------:R-:W-:Y:S01]  /*71e0*/  FMUL R31, R31, R98 ;  /* 0x000000621f1f7220 */ /* 0x000fe20000400000 */
[----:B------:R-:W-:-:S02]  /*71f0*/  F2FP.F16.F32.PACK_AB R38, RZ, R38 ;  /* 0x00000026ff26723e */ /* 0x000fc400000000ff */
[----:B------:R-:W-:Y:S02]  /*7200*/  F2FP.F16.F32.PACK_AB R39, RZ, R39 ;  /* 0x00000027ff27723e */ /* 0x000fe400000000ff */
[----:B------:R-:W-:Y:S02]  /*7210*/  F2FP.F16.F32.PACK_AB R24, RZ, R24 ;  /* 0x00000018ff18723e */ /* 0x000fe400000000ff */
[----:B------:R-:W-:Y:S01]  /*7220*/  F2FP.F16.F32.PACK_AB R25, RZ, R25 ;  /* 0x00000019ff19723e */ /* 0x000fe200000000ff */
[----:B------:R-:W-:Y:S01]  /*7230*/  @P6 STG.E.U16 desc[UR38][R14.64+0x10], R76 ;  /* 0x0000104c0e006986 */ /* 0x000fe2000c101526 */
[----:B------:R-:W-:Y:S02]  /*7240*/  ISETP.GT.AND P6, PT, R3, 0x9, P2 ;  /* 0x000000090300780c */ /* 0x000fe400017c4270 */
[----:B------:R-:W-:Y:S02]  /*7250*/  F2FP.F16.F32.PACK_AB R26, RZ, R26 ;  /* 0x0000001aff1a723e */ /* 0x000fe400000000ff */
[----:B------:R-:W-:-:S02]  /*7260*/  F2FP.F16.F32.PACK_AB R27, RZ, R27 ;  /* 0x0000001bff1b723e */ /* 0x000fc400000000ff */
[----:B------:R-:W-:Y:S02]  /*7270*/  F2FP.F16.F32.PACK_AB R28, RZ, R28 ;  /* 0x0000001cff1c723e */ /* 0x000fe400000000ff */
[----:B------:R-:W-:Y:S02]  /*7280*/  F2FP.F16.F32.PACK_AB R29, RZ, R29 ;  /* 0x0000001dff1d723e */ /* 0x000fe400000000ff */
[----:B------:R-:W-:Y:S02]  /*7290*/  F2FP.F16.F32.PACK_AB R30, RZ, R30 ;  /* 0x0000001eff1e723e */ /* 0x000fe400000000ff */
[----:B------:R-:W-:Y:S01]  /*72a0*/  F2FP.F16.F32.PACK_AB R31, RZ, R31 ;  /* 0x0000001fff1f723e */ /* 0x000fe200000000ff */
[----:B------:R-:W-:Y:S01]  /*72b0*/  @P6 STG.E.U16 desc[UR38][R14.64+0x12], R77 ;  /* 0x0000124d0e006986 */ /* 0x000fe2000c101526 */
[----:B0-----:R-:W-:-:S05]  /*72c0*/  IADD3 R72, P6, R14, R23, RZ ;  /* 0x000000170e487210 */ /* 0x001fca0007fde0ff */
[----:B------:R-:W-:Y:S01]  /*72d0*/  IMAD.X R73, R15, 0x1, R21, P6 ;  /* 0x000000010f497824 */ /* 0x000fe200030e0615 */
[----:B------:R-:W-:-:S13]  /*72e0*/  ISETP.GT.AND P6, PT, R3, 0x8, P1 ;  /* 0x000000080300780c */ /* 0x000fda0000fc4270 */
[----:B------:R-:W-:Y:S01]  /*72f0*/  @P6 STG.E.U16 desc[UR38][R72.64+0x10], R78 ;  /* 0x0000104e48006986 */ /* 0x000fe2000c101526 */
[----:B------:R-:W-:-:S13]  /*7300*/  ISETP.GT.AND P6, PT, R3, 0x9, P1 ;  /* 0x000000090300780c */ /* 0x000fda0000fc4270 */
[----:B------:R0:W-:Y:S01]  /*7310*/  @P6 STG.E.U16 desc[UR38][R12.64+0x12], R79 ;  /* 0x0000124f0c006986 */ /* 0x0001e2000c101526 */
[----:B------:R-:W-:-:S13]  /*7320*/  ISETP.GT.AND P6, PT, R3, 0x10, P4 ;  /* 0x000000100300780c */ /* 0x000fda00027c4270 */
[----:B------:R-:W-:Y:S01]  /*7330*/  @P6 STG.E.U16 desc[UR38][R6.64+0x20], R64 ;  /* 0x0000204006006986 */ /* 0x000fe2000c101526 */
        /* <DEDUP_REMOVED lines=14> */
[----:B0-----:R-:W-:-:S05]  /*7420*/  IADD3 R12, P6, R91, R10, RZ ;  /* 0x0000000a5b0c7210 */ /* 0x001fca0007fde0ff */
[----:B------:R-:W-:Y:S01]  /*7430*/  IMAD.X R13, R11, 0x1, R89, P6 ;  /* 0x000000010b0d7824 */ /* 0x000fe200030e0659 */
[----:B------:R-:W-:-:S13]  /*7440*/  ISETP.GT.AND P6, PT, R3, 0x10, P0 ;  /* 0x000000100300780c */ /* 0x000fda00007c4270 */
[----:B------:R-:W-:Y:S01]  /*7450*/  @P6 STG.E.U16 desc[UR38][R10.64+0x20], R56 ;  /* 0x000020380a006986 */ /* 0x000fe2000c101526 */
[----:B------:R-:W-:-:S13]  /*7460*/  ISETP.GT.AND P6, PT, R3, 0x11, P0 ;  /* 0x000000110300780c */ /* 0x000fda00007c4270 */
[----:B------:R-:W-:Y:S01]  /*7470*/  @P6 STG.E.U16 desc[UR38][R10.64+0x22], R57 ;  /* 0x000022390a006986 */ /* 0x000fe2000c101526 */
[----:B------:R-:W-:-:S05]  /*7480*/  IADD3 R14, P6, R23, R10, RZ ;  /* 0x0000000a170e7210 */ /* 0x000fca0007fde0ff */
[----:B------:R-:W-:Y:S01]  /*7490*/  IMAD.X R15, R11, 0x1, R21, P6 ;  /* 0x000000010b0f7824 */ /* 0x000fe200030e0615 */
[----:B------:R-:W-:-:S05]  /*74a0*/  IADD3 R20, P6, R23, R12, RZ ;  /* 0x0000000c17147210 */ /* 0x000fca0007fde0ff */
[----:B------:R-:W-:Y:S01]  /*74b0*/  IMAD.X R21, R21, 0x1, R13, P6 ;  /* 0x0000000115157824 */ /* 0x000fe200030e060d */
        /* <DEDUP_REMOVED lines=36> */
[C---:B------:R-:W-:Y:S02]  /*7700*/  ISETP.GT.AND P6, PT, R3.reuse, 0x28, P4 ;  /* 0x000000280300780c */ /* 0x040fe400027c4270 */
[----:B------:R-:W-:-:S11]  /*7710*/  ISETP.GT.AND P4, PT, R3, 0x29, P4 ;  /* 0x000000290300780c */ /* 0x000fd60002784270 */
[----:B------:R-:W-:Y:S04]  /*7720*/  @P6 STG.E.U16 desc[UR38][R6.64+0x50], R44 ;  /* 0x0000502c06006986 */ /* 0x000fe8000c101526 */
[----:B------:R0:W-:Y:S01]  /*7730*/  @P4 STG.E.U16 desc[UR38][R6.64+0x52], R45 ;  /* 0x0000522d06004986 */ /* 0x0001e2000c101526 */
[C---:B------:R-:W-:Y:S02]  /*7740*/  ISETP.GT.AND P4, PT, R3.reuse, 0x28, P5 ;  /* 0x000000280300780c */ /* 0x040fe40002f84270 */
[----:B------:R-:W-:-:S11]  /*7750*/  ISETP.GT.AND P5, PT, R3, 0x29, P5 ;  /* 0x000000290300780c */ /* 0x000fd60002fa4270 */
[----:B------:R-:W-:Y:S01]  /*7760*/  @P4 STG.E.U16 desc[UR38][R8.64+0x50], R46 ;  /* 0x0000502e08004986 */ /* 0x000fe2000c101526 */
[----:B------:R-:W-:-:S03]  /*7770*/  ISETP.GT.AND P4, PT, R3, 0x20, P0 ;  /* 0x000000200300780c */ /* 0x000fc60000784270 */
[----:B------:R-:W-:Y:S01]  /*7780*/  @P5 STG.E.U16 desc[UR38][R8.64+0x52], R47 ;  /* 0x0000522f08005986 */ /* 0x000fe2000c101526 */
[----:B------:R-:W-:-:S09]  /*7790*/  ISETP.GT.AND P5, PT, R3, 0x21, P0 ;  /* 0x000000210300780c */ /* 0x000fd200007a4270 */
[----:B0-----:R-:W-:Y:S02]  /*77a0*/  @P4 IMAD.MOV.U32 R6, RZ, RZ, R10 ;  /* 0x000000ffff064224 */ /* 0x001fe400078e000a */
[----:B------:R-:W-:-:S05]  /*77b0*/  @P4 IMAD.MOV.U32 R7, RZ, RZ, R11 ;  /* 0x000000ffff074224 */ /* 0x000fca00078e000b */
[----:B------:R0:W-:Y:S01]  /*77c0*/  @P4 STG.E.U16 desc[UR38][R6.64+0x40], R32 ;  /* 0x0000402006004986 */ /* 0x0001e2000c101526 */
[----:B------:R-:W-:Y:S01]  /*77d0*/  ISETP.GT.AND P4, PT, R3, 0x20, P3 ;  /* 0x000000200300780c */ /* 0x000fe20001f84270 */
[----:B0-----:R-:W-:Y:S02]  /*77e0*/  @P5 IMAD.MOV.U32 R6, RZ, RZ, R10 ;  /* 0x000000ffff065224 */ /* 0x001fe400078e000a */
[----:B------:R-:W-:-:S05]  /*77f0*/  @P5 IMAD.MOV.U32 R7, RZ, RZ, R11 ;  /* 0x000000ffff075224 */ /* 0x000fca00078e000b */
[----:B------:R0:W-:Y:S01]  /*7800*/  @P5 STG.E.U16 desc[UR38][R6.64+0x42], R33 ;  /* 0x0000422106005986 */ /* 0x0001e2000c101526 */
[----:B------:R-:W-:-:S04]  /*7810*/  ISETP.GT.AND P5, PT, R3, 0x21, P3 ;  /* 0x000000210300780c */ /* 0x000fc80001fa4270 */
[----:B0-----:R-:W-:Y:S02]  /*7820*/  @P4 IMAD.MOV.U32 R6, RZ, RZ, R14 ;  /* 0x000000ffff064224 */ /* 0x001fe400078e000e */
[----:B------:R-:W-:-:S05]  /*7830*/  @P4 IMAD.MOV.U32 R7, RZ, RZ, R15 ;  /* 0x000000ffff074224 */ /* 0x000fca00078e000f */
[----:B------:R0:W-:Y:S01]  /*7840*/  @P4 STG.E.U16 desc[UR38][R6.64+0x40], R34 ;  /* 0x0000402206004986 */ /* 0x0001e2000c101526 */
[C---:B------:R-:W-:Y:S02]  /*7850*/  ISETP.GT.AND P4, PT, R3.reuse, 0x28, P0 ;  /* 0x000000280300780c */ /* 0x040fe40000784270 */
[----:B------:R-:W-:Y:S01]  /*7860*/  ISETP.GT.AND P0, PT, R3, 0x29, P0 ;  /* 0x000000290300780c */ /* 0x000fe20000704270 */
        /* <DEDUP_REMOVED lines=8> */
[----:B------:R-:W-:-:S03]  /*78f0*/  ISETP.GT.AND P4, PT, R3, 0x20, P2 ;  /* 0x000000200300780c */ /* 0x000fc60001784270 */
[----:B------:R-:W-:Y:S01]  /*7900*/  @P0 STG.E.U16 desc[UR38][R10.64+0x52], R37 ;  /* 0x000052250a000986 */ /* 0x000fe2000c101526 */
[----:B------:R-:W-:Y:S01]  /*7910*/  ISETP.GT.AND P0, PT, R3, 0x21, P2 ;  /* 0x000000210300780c */ /* 0x000fe20001704270 */
[----:B0-----:R-:W-:Y:S02]  /*7920*/  @P5 IMAD.MOV.U32 R6, RZ, RZ, R14 ;  /* 0x000000ffff065224 */ /* 0x001fe400078e000e */
[----:B------:R-:W-:-:S05]  /*7930*/  @P5 IMAD.MOV.U32 R7, RZ, RZ, R15 ;  /* 0x000000ffff075224 */ /* 0x000fca00078e000f */
[----:B------:R0:W-:Y:S01]  /*7940*/  @P5 STG.E.U16 desc[UR38][R6.64+0x50], R38 ;  /* 0x0000502606005986 */ /* 0x0001e2000c101526 */
[----:B------:R-:W-:-:S03]  /*7950*/  ISETP.GT.AND P5, PT, R3, 0x20, P1 ;  /* 0x000000200300780c */ /* 0x000fc60000fa4270 */
[----:B------:R1:W-:Y:S01]  /*7960*/  @P3 STG.E.U16 desc[UR38][R14.64+0x52], R39 ;  /* 0x000052270e003986 */ /* 0x0003e2000c101526 */
[----:B------:R-:W-:-:S03]  /*7970*/  ISETP.GT.AND P3, PT, R3, 0x21, P1 ;  /* 0x000000210300780c */ /* 0x000fc60000f64270 */
[----:B------:R1:W-:Y:S01]  /*7980*/  @P4 STG.E.U16 desc[UR38][R12.64+0x40], R24 ;  /* 0x000040180c004986 */ /* 0x0003e2000c101526 */
[C---:B------:R-:W-:Y:S02]  /*7990*/  ISETP.GT.AND P4, PT, R3.reuse, 0x28, P1 ;  /* 0x000000280300780c */ /* 0x040fe40000f84270 */
[C---:B------:R-:W-:Y:S01]  /*79a0*/  ISETP.GT.AND P1, PT, R3.reuse, 0x29, P1 ;  /* 0x000000290300780c */ /* 0x040fe20000f24270 */
[----:B------:R1:W-:Y:S01]  /*79b0*/  @P0 STG.E.U16 desc[UR38][R12.64+0x42], R25 ;  /* 0x000042190c000986 */ /* 0x0003e2000c101526 */
[C---:B------:R-:W-:Y:S02]  /*79c0*/  ISETP.GT.AND P0, PT, R3.reuse, 0x28, P2 ;  /* 0x000000280300780c */ /* 0x040fe40001704270 */
[----:B------:R-:W-:Y:S01]  /*79d0*/  ISETP.GT.AND P2, PT, R3, 0x29, P2 ;  /* 0x000000290300780c */ /* 0x000fe20001744270 */
[----:B------:R1:W-:Y:S04]  /*79e0*/  @P5 STG.E.U16 desc[UR38][R4.64+0x40], R26 ;  /* 0x0000401a04005986 */ /* 0x0003e8000c101526 */
[----:B------:R1:W-:Y:S04]  /*79f0*/  @P3 STG.E.U16 desc[UR38][R4.64+0x42], R27 ;  /* 0x0000421b04003986 */ /* 0x0003e8000c101526 */
[----:B0-----:R-:W-:-:S02]  /*7a00*/  @P1 IMAD.MOV.U32 R6, RZ, RZ, R4 ;  /* 0x000000ffff061224 */ /* 0x001fc400078e0004 */
[----:B------:R-:W-:Y:S01]  /*7a10*/  @P1 IMAD.MOV.U32 R7, RZ, RZ, R5 ;  /* 0x000000ffff071224 */ /* 0x000fe200078e0005 */
[----:B------:R1:W-:Y:S04]  /*7a20*/  @P0 STG.E.U16 desc[UR38][R12.64+0x50], R28 ;  /* 0x0000501c0c000986 */ /* 0x0003e8000c101526 */
[----:B------:R1:W-:Y:S04]  /*7a30*/  @P2 STG.E.U16 desc[UR38][R12.64+0x52], R29 ;  /* 0x0000521d0c002986 */ /* 0x0003e8000c101526 */
[----:B------:R1:W-:Y:S04]  /*7a40*/  @P4 STG.E.U16 desc[UR38][R4.64+0x50], R30 ;  /* 0x0000501e04004986 */ /* 0x0003e8000c101526 */
[----:B------:R1:W-:Y:S02]  /*7a50*/  @P1 STG.E.U16 desc[UR38][R6.64+0x52], R31 ;  /* 0x0000521f06001986 */ /* 0x0003e4000c101526 */
.L_x_169:
[----:B------:R-:W-:Y:S05]  /*7a60*/  BSYNC B0 ;  /* 0x0000000000007941 */ /* 0x000fea0003800000 */
.L_x_33:
[----:B------:R-:W-:Y:S01]  /*7a70*/  IADD3 R16, P0, R16, UR36, RZ ;  /* 0x0000002410107c10 */ /* 0x000fe2000ff1e0ff */
[----:B------:R-:W-:Y:S01]  /*7a80*/  ULDC.64 UR4, c[0x0][0x650] ;  /* 0x0001940000047ab9 */ /* 0x000fe20000000a00 */
[----:B------:R-:W-:Y:S01]  /*7a90*/  PRMT R3, RZ, 0x7610, R3 ;  /* 0x00007610ff037816 */ /* 0x000fe20000000003 */
[----:B----4-:R-:W-:Y:S01]  /*7aa0*/  IMAD.MOV.U32 R104, RZ, RZ, -0x1 ;  /* 0xffffffffff687424 */ /* 0x010fe200078e00ff */
[----:B------:R-:W-:Y:S01]  /*7ab0*/  IADD3.X R17, R17, UR42, RZ, P0, !PT ;  /* 0x0000002a11117c10 */ /* 0x000fe200087fe4ff */
[----:B------:R-:W-:Y:S01]  /*7ac0*/  IMAD.MOV.U32 R23, RZ, RZ, -0x1 ;  /* 0xffffffffff177424 */ /* 0x000fe200078e00ff */
[----:B------:R-:W-:-:S04]  /*7ad0*/  ISETP.GE.U32.AND P0, PT, R16, UR4, PT ;  /* 0x0000000410007c0c */ /* 0x000fc8000bf06070 */
[----:B------:R-:W-:-:S13]  /*7ae0*/  ISETP.GE.U32.AND.EX P0, PT, R17, UR5, PT, P0 ;  /* 0x0000000511007c0c */ /* 0x000fda000bf06100 */
[----:B------:R-:W-:Y:S05]  /*7af0*/  @P0 BRA `(.L_x_170) ;  /* 0x0000000400640947 */ /* 0x000fea0003800000 */
[----:B-1----:R-:W1:Y:S01]  /*7b00*/  S2R R12, SR_CTAID.X ;  /* 0x00000000000c7919 */ /* 0x002e620000002500 */
[----:B0-23--:R-:W0:Y:S01]  /*7b10*/  LDC.64 R10, c[0x0][0x628] ;  /* 0x00018a00ff0a7b82 */ /* 0x00de220000000a00 */
[----:B------:R-:W-:Y:S01]  /*7b20*/  ULDC UR4, c[0x0][0x150] ;  /* 0x0000540000047ab9 */ /* 0x000fe20000000800 */
[----:B------:R-:W-:Y:S01]  /*7b30*/  IMAD.MOV.U32 R8, RZ, RZ, R16 ;  /* 0x000000ffff087224 */ /* 0x000fe200078e0010 */
[----:B------:R-:W2:Y:S01]  /*7b40*/  S2R R24, SR_CTAID.Y ;  /* 0x0000000000187919 */ /* 0x000ea20000002600 */
[----:B------:R-:W-:-:S04]  /*7b50*/  IMAD.MOV.U32 R9, RZ, RZ, R17 ;  /* 0x000000ffff097224 */ /* 0x000fc800078e0011 */
[----:B------:R-:W3:Y:S08]  /*7b60*/  LDC R21, c[0x0][0x144] ;  /* 0x00005100ff157b82 */ /* 0x000ef00000000800 */
[----:B------:R-:W4:Y:S08]  /*7b70*/  LDC R0, c[0x0][0x630] ;  /* 0x00018c00ff007b82 */ /* 0x000f300000000800 */
[----:B------:R-:W2:Y:S01]  /*7b80*/  LDC.64 R14, c[0x0][0x620] ;  /* 0x00018800ff0e7b82 */ /* 0x000ea20000000a00 */
[----:B0-----:R-:W-:-:S04]  /*7b90*/  ISETP.NE.U32.AND P0, PT, R10, RZ, PT ;  /* 0x000000ff0a00720c */ /* 0x001fc80003f05070 */
[----:B------:R-:W-:Y:S02]  /*7ba0*/  ISETP.NE.AND.EX P0, PT, R11, RZ, PT, P0 ;  /* 0x000000ff0b00720c */ /* 0x000fe40003f05300 */
[----:B-1----:R-:W-:-:S05]  /*7bb0*/  I2FP.F32.U32 R3, R12 ;  /* 0x0000000c00037245 */ /* 0x002fca0000201000 */
[----:B------:R-:W-:-:S04]  /*7bc0*/  FMUL R3, R3, UR4 ;  /* 0x0000000403037c20 */ /* 0x000fc80008400000 */
[----:B------:R0:W1:Y:S02]  /*7bd0*/  F2I.U32.TRUNC.NTZ R20, R3 ;  /* 0x0000000300147305 */ /* 0x000064000020f000 */
[----:B---34-:R-:W-:Y:S05]  /*7be0*/  @!P0 BRA `(.L_x_171) ;  /* 0x0000000000288947 */ /* 0x018fea0003800000 */
[----:B0-----:R-:W0:Y:S02]  /*7bf0*/  LDC R3, c[0x0][0x634] ;  /* 0x00018d00ff037b82 */ /* 0x001e240000000800 */
        /* <DEDUP_REMOVED lines=9> */
.L_x_171:
[----:B------:R-:W3:Y:S01]  /*7c90*/  LDC.64 R28, c[0x0][0x640] ;  /* 0x00019000ff1c7b82 */ /* 0x000ee20000000a00 */
[-CC-:B------:R-:W-:Y:S01]  /*7ca0*/  SHF.R.U64 R23, R8, R0.reuse, R9.reuse ;  /* 0x0000000008177219 */ /* 0x180fe20000001209 */
[----:B-1----:R-:W-:Y:S01]  /*7cb0*/  IMAD.MOV R20, RZ, RZ, -R20 ;  /* 0x000000ffff147224 */ /* 0x002fe200078e0a14 */
[----:B------:R-:W-:Y:S01]  /*7cc0*/  SHF.R.U32.HI R0, RZ, R0, R9 ;  /* 0x00000000ff007219 */ /* 0x000fe20000011609 */
[----:B------:R-:W-:Y:S01]  /*7cd0*/  ULDC UR4, c[0x0][0x154] ;  /* 0x0000550000047ab9 */ /* 0x000fe20000000800 */
[----:B0-----:R-:W-:Y:S01]  /*7ce0*/  IADD3 R3, P0, RZ, -R23, RZ ;  /* 0x80000017ff037210 */ /* 0x001fe20007f1e0ff */
[----:B------:R-:W-:Y:S02]  /*7cf0*/  IMAD R21, R21, R20, R12 ;  /* 0x0000001415157224 */ /* 0x000fe400078e020c */
[----:B------:R-:W0:Y:S01]  /*7d00*/  LDC R6, c[0x0][0x618] ;  /* 0x00018600ff067b82 */ /* 0x000e220000000800 */
[----:B------:R-:W-:Y:S02]  /*7d10*/  IMAD.MOV.U32 R7, RZ, RZ, 0x1 ;  /* 0x00000001ff077424 */ /* 0x000fe400078e00ff */
[----:B------:R-:W-:-:S04]  /*7d20*/  IMAD.X R5, RZ, RZ, ~R0, P0 ;  /* 0x000000ffff057224 */ /* 0x000fc800000e0e00 */
[-C--:B--2---:R-:W-:Y:S01]  /*7d30*/  IMAD R0, R5, R14.reuse, RZ ;  /* 0x0000000e05007224 */ /* 0x084fe200078e02ff */
[----:B------:R-:W1:Y:S01]  /*7d40*/  LDC R8, c[0x0][0x608] ;  /* 0x00018200ff087b82 */ /* 0x000e620000000800 */
[----:B------:R-:W-:-:S04]  /*7d50*/  IMAD.WIDE.U32 R4, R3, R14, R16 ;  /* 0x0000000e03047225 */ /* 0x000fc800078e0010 */
[----:B------:R-:W-:Y:S01]  /*7d60*/  IMAD R3, R3, R15, R0 ;  /* 0x0000000f03037224 */ /* 0x000fe200078e0200 */
[----:B------:R-:W-:Y:S02]  /*7d70*/  I2FP.F32.U32 R0, R24 ;  /* 0x0000001800007245 */ /* 0x000fe40000201000 */
[----:B------:R-:W2:Y:S01]  /*7d80*/  LDC R26, c[0x0][0x658] ;  /* 0x00019600ff1a7b82 */ /* 0x000ea20000000800 */
[----:B------:R-:W-:Y:S01]  /*7d90*/  IMAD.IADD R3, R5, 0x1, R3 ;  /* 0x0000000105037824 */ /* 0x000fe200078e0203 */
[----:B---3--:R-:W-:Y:S01]  /*7da0*/  ISETP.NE.U32.AND P0, PT, R28, RZ, PT ;  /* 0x000000ff1c00720c */ /* 0x008fe20003f05070 */
[----:B------:R-:W-:Y:S01]  /*7db0*/  FMUL R0, R0, UR4 ;  /* 0x0000000400007c20 */ /* 0x000fe20008400000 */
[----:B------:R-:W-:Y:S02]  /*7dc0*/  IMAD.MOV.U32 R5, RZ, RZ, -0x1 ;  /* 0xffffffffff057424 */ /* 0x000fe400078e00ff */
[----:B------:R-:W-:Y:S01]  /*7dd0*/  ISETP.NE.AND.EX P0, PT, R29, RZ, PT, P0 ;  /* 0x000000ff1d00720c */ /* 0x000fe20003f05300 */
[----:B------:R3:W4:Y:S01]  /*7de0*/  F2I.U32.TRUNC.NTZ R13, R0 ;  /* 0x00000000000d7305 */ /* 0x000722000020f000 */
[----:B------:R-:W3:Y:S01]  /*7df0*/  LDC R15, c[0x0][0x148] ;  /* 0x00005200ff0f7b82 */ /* 0x000ee20000000800 */
[----:B0-----:R-:W-:-:S02]  /*7e00*/  SHF.R.U64 R12, R4, R6, R3 ;  /* 0x00000006040c7219 */ /* 0x001fc40000001203 */
[----:B------:R-:W-:-:S05]  /*7e10*/  SHF.R.U32.HI R3, RZ, R6, R3 ;  /* 0x00000006ff037219 */ /* 0x000fca0000011603 */
[----:B------:R-:W0:Y:S01]  /*7e20*/  LDC R20, c[0x0][0x600] ;  /* 0x00018000ff147b82 */ /* 0x000e220000000800 */
[-CC-:B-1----:R-:W-:Y:S02]  /*7e30*/  SHF.R.U64 R10, R12, R8.reuse, R3.reuse ;  /* 0x000000080c0a7219 */ /* 0x182fe40000001203 */
[----:B------:R-:W-:-:S05]  /*7e40*/  SHF.R.U32.HI R3, RZ, R8, R3 ;  /* 0x00000008ff037219 */ /* 0x000fca0000011603 */
[----:B------:R-:W1:Y:S01]  /*7e50*/  LDC R27, c[0x0][0x648] ;  /* 0x00019200ff1b7b82 */ /* 0x000e620000000800 */
[-C--:B--2---:R-:W-:Y:S02]  /*7e60*/  SHF.L.U32 R4, R5, R26.reuse, RZ ;  /* 0x0000001a05047219 */ /* 0x084fe400000006ff */
[-CC-:B------:R-:W-:Y:S02]  /*7e70*/  SHF.R.U64 R14, R10, R26.reuse, R3.reuse ;  /* 0x0000001a0a0e7219 */ /* 0x180fe40000001203 */
[----:B------:R-:W-:Y:S02]  /*7e80*/  SHF.R.U32.HI R5, RZ, R26, R3 ;  /* 0x0000001aff057219 */ /* 0x000fe40000011603 */
[----:B------:R-:W-:Y:S01]  /*7e90*/  LOP3.LUT R25, RZ, R4, RZ, 0x33, !PT ;  /* 0x00000004ff197212 */ /* 0x000fe200078e33ff */
[----:B------:R-:W2:Y:S01]  /*7ea0*/  LDC R30, c[0x0][0x638] ;  /* 0x00018e00ff1e7b82 */ /* 0x000ea20000000800 */
[----:B------:R-:W-:Y:S01]  /*7eb0*/  SHF.L.U32 R26, R7, R26, RZ ;  /* 0x0000001a071a7219 */ /* 0x000fe200000006ff */
[----:B------:R-:W-:-:S06]  /*7ec0*/  IMAD.MOV.U32 R4, RZ, RZ, R14 ;  /* 0x000000ffff047224 */ /* 0x000fcc00078e000e */
[----:B------:R-:W0:Y:S01]  /*7ed0*/  LDC R31, c[0x0][0x610] ;  /* 0x00018400ff1f7b82 */ /* 0x000e220000000800 */
[----:B----4-:R-:W-:Y:S05]  /*7ee0*/  @!P0 BRA `(.L_x_172) ;  /* 0x0000000000288947 */ /* 0x010fea0003800000 */
        /* <DEDUP_REMOVED lines=10> */
.L_x_172:
[----:B------:R-:W-:Y:S01]  /*7f90*/  ISETP.NE.AND P0, PT, R2, 0x1, PT ;  /* 0x000000010200780c */ /* 0x000fe20003f05270 */
[----:B0-----:R-:W-:Y:S01]  /*7fa0*/  VIADD R7, R20, 0xffffffff ;  /* 0xffffffff14077836 */ /* 0x001fe20000000000 */
[----:B-1-3--:R-:W-:Y:S01]  /*7fb0*/  SHF.R.U64 R0, R4, R27, R5 ;  /* 0x0000001b04007219 */ /* 0x00afe20000001205 */
[----:B------:R-:W-:Y:S01]  /*7fc0*/  IMAD.MOV R13, RZ, RZ, -R13 ;  /* 0x000000ffff0d7224 */ /* 0x000fe200078e0a0d */
[----:B------:R-:W-:Y:S01]  /*7fd0*/  LOP3.LUT R5, R10, R25, RZ, 0xc0, !PT ;  /* 0x000000190a057212 */ /* 0x000fe200078ec0ff */
[----:B------:R-:W-:Y:S01]  /*7fe0*/  IMAD.MOV.U32 R4, RZ, RZ, 0x1 ;  /* 0x00000001ff047424 */ /* 0x000fe200078e00ff */
[----:B------:R-:W-:Y:S01]  /*7ff0*/  LOP3.LUT R12, R12, R7, RZ, 0xc0, !PT ;  /* 0x000000070c0c7212 */ /* 0x000fe200078ec0ff */
[----:B------:R-:W-:Y:S02]  /*8000*/  IMAD.MOV R3, RZ, RZ, -R0 ;  /* 0x000000ffff037224 */ /* 0x000fe400078e0a00 */
[----:B------:R-:W-:Y:S02]  /*8010*/  IMAD R0, R26, R0, R5 ;  /* 0x000000001a007224 */ /* 0x000fe400078e0205 */
[----:B--2---:R-:W-:-:S02]  /*8020*/  IMAD R3, R3, R30, R14 ;  /* 0x0000001e03037224 */ /* 0x004fc400078e020e */
[----:B------:R-:W-:Y:S02]  /*8030*/  @P0 IMAD R21, R15, R13, R24 ;  /* 0x0000000d0f150224 */ /* 0x000fe400078e0218 */
[----:B------:R-:W-:Y:S01]  /*8040*/  IMAD R5, R3, R20, R12 ;  /* 0x0000001403057224 */ /* 0x000fe200078e020c */
[----:B------:R-:W-:Y:S01]  /*8050*/  PRMT R3, R4, 0x7610, R3 ;  /* 0x0000761004037816 */ /* 0x000fe20000000003 */
[----:B------:R-:W-:-:S05]  /*8060*/  IMAD R0, R0, R31, R21 ;  /* 0x0000001f00007224 */ /* 0x000fca00078e0215 */
[----:B------:R-:W-:Y:S02]  /*8070*/  SEL R104, R5, R0, !P0 ;  /* 0x0000000005687207 */ /* 0x000fe40004000000 */
[----:B------:R-:W-:-:S07]  /*8080*/  SEL R0, R0, R5, !P0 ;  /* 0x0000000500007207 */ /* 0x000fce0004000000 */
.L_x_170:
[----:B------:R-:W-:Y:S01]  /*8090*/  LOP3.LUT P0, RZ, R3, 0xff, RZ, 0xc0, !PT ;  /* 0x000000ff03ff7812 */ /* 0x000fe2000780c0ff */
[----:B------:R-:W-:-:S12]  /*80a0*/  IMAD.MOV.U32 R105, RZ, RZ, R0 ;  /* 0x000000ffff697224 */ /* 0x000fd800078e0000 */
[----:B------:R-:W-:Y:S05]  /*80b0*/  @P0 BRA `(.L_x_173) ;  /* 0xffffff9000f40947 */ /* 0x000fea000383ffff */
[----:B------:R-:W-:Y:S05]  /*80c0*/  EXIT ;  /* 0x000000000000794d */ /* 0x000fea0003800000 */
.L_x_8:
        /* <DEDUP_REMOVED lines=26> */
.L_x_175:
[----:B------:R-:W0:Y:S01]  /*8270*/  LDC.64 R30, c[0x0][0x640] ;  /* 0x00019000ff1e7b82 */ /* 0x000e220000000a00 */
[-CC-:B------:R-:W-:Y:S01]  /*8280*/  SHF.R.U64 R21, R14, R8.reuse, R15.reuse ;  /* 0x000000080e157219 */ /* 0x180fe2000000120f */
[----:B------:R-:W-:Y:S01]  /*8290*/  IMAD.MOV.U32 R27, RZ, RZ, 0x1 ;  /* 0x00000001ff1b7424 */ /* 0x000fe200078e00ff */
[----:B------:R-:W-:Y:S02]  /*82a0*/  SHF.R.U32.HI R7, RZ, R8, R15 ;  /* 0x00000008ff077219 */ /* 0x000fe4000001160f */
[----:B------:R-:W-:-:S03]  /*82b0*/  IADD3 R13, P0, RZ, -R21, RZ ;  /* 0x80000015ff0d7210 */ /* 0x000fc60007f1e0ff */
[----:B------:R-:W1:Y:S02]  /*82c0*/  LDC R12, c[0x0][0x618] ;  /* 0x00018600ff0c7b82 */ /* 0x000e640000000800 */
[----:B------:R-:W-:Y:S02]  /*82d0*/  IMAD.X R7, RZ, RZ, ~R7, P0 ;  /* 0x000000ffff077224 */ /* 0x000fe400000e0e07 */
[----:B------:R-:W-:-:S04]  /*82e0*/  IMAD.WIDE.U32 R10, R13, R22, R16 ;  /* 0x000000160d0a7225 */ /* 0x000fc800078e0010 */
[----:B------:R-:W2:Y:S01]  /*82f0*/  LDC R14, c[0x0][0x608] ;  /* 0x00018200ff0e7b82 */ /* 0x000ea20000000800 */
[----:B------:R-:W-:-:S04]  /*8300*/  IMAD R8, R7, R22, RZ ;  /* 0x0000001607087224 */ /* 0x000fc800078e02ff */
[----:B------:R-:W-:-:S03]  /*8310*/  IMAD R7, R13, R23, R8 ;  /* 0x000000170d077224 */ /* 0x000fc600078e0208 */
[----:B------:R-:W3:Y:S01]  /*8320*/  LDC R28, c[0x0][0x658] ;  /* 0x00019600ff1c7b82 */ /* 0x000ee20000000800 */
[----:B------:R-:W-:Y:S01]  /*8330*/  IMAD.IADD R7, R11, 0x1, R7 ;  /* 0x000000010b077824 */ /* 0x000fe200078e0207 */
[----:B0-----:R-:W-:Y:S01]  /*8340*/  ISETP.NE.U32.AND P0, PT, R30, RZ, PT ;  /* 0x000000ff1e00720c */ /* 0x001fe20003f05070 */
[----:B------:R-:W-:-:S03]  /*8350*/  IMAD.MOV.U32 R11, RZ, RZ, -0x1 ;  /* 0xffffffffff0b7424 */ /* 0x000fc600078e00ff */
        /* <DEDUP_REMOVED lines=8> */
[-C--:B---3--:R-:W-:Y:S02]  /*83e0*/  SHF.L.U32 R10, R11, R28.reuse, RZ ;  /* 0x0000001c0b0a7219 */ /* 0x088fe400000006ff */
[--C-:B------:R-:W-:Y:S02]  /*83f0*/  SHF.R.U64 R26, R22, R28, R7.reuse ;  /* 0x0000001c161a7219 */ /* 0x100fe40000001207 */
[----:B------:R-:W-:Y:S02]  /*8400*/  LOP3.LUT R29, RZ, R10, RZ, 0x33, !PT ;  /* 0x0000000aff1d7212 */ /* 0x000fe400078e33ff */
[----:B------:R-:W-:Y:S01]  /*8410*/  SHF.R.U32.HI R11, RZ, R28, R7 ;  /* 0x0000001cff0b7219 */ /* 0x000fe20000011607 */
[----:B------:R-:W3:Y:S01]  /*8420*/  LDC R32, c[0x0][0x610] ;  /* 0x00018400ff207b82 */ /* 0x000ee20000000800 */
[----:B------:R-:W-:Y:S01]  /*8430*/  IMAD.MOV.U32 R10, RZ, RZ, R26 ;  /* 0x000000ffff0a7224 */ /* 0x000fe200078e001a */
[----:B------:R-:W-:Y:S06]  /*8440*/  @!P0 BRA `(.L_x_176) ;  /* 0x0000000000288947 */ /* 0x000fec0003800000 */
        /* <DEDUP_REMOVED lines=10> */
.L_x_176:
[----:B------:R-:W-:Y:S02]  /*84f0*/  ISETP.NE.AND P0, PT, R2, 0x1, PT ;  /* 0x000000010200780c */ /* 0x000fe40003f05270 */
[----:B-1----:R-:W-:Y:S01]  /*8500*/  SHF.R.U64 R8, R10, R8, R11 ;  /* 0x000000080a087219 */ /* 0x002fe2000000120b */
[----:B0-----:R-:W-:Y:S01]  /*8510*/  VIADD R11, R23, 0xffffffff ;  /* 0xffffffff170b7836 */ /* 0x001fe20000000000 */
[----:B------:R-:W-:Y:S02]  /*8520*/  SHF.L.U32 R27, R27, R28, RZ ;  /* 0x0000001c1b1b7219 */ /* 0x000fe400000006ff */
[----:B------:R-:W-:Y:S01]  /*8530*/  LOP3.LUT R5, R22, R29, RZ, 0xc0, !PT ;  /* 0x0000001d16057212 */ /* 0x000fe200078ec0ff */
[----:B------:R-:W-:-:S04]  /*8540*/  IMAD.MOV R7, RZ, RZ, -R8 ;  /* 0x000000ffff077224 */ /* 0x000fc800078e0a08 */
[----:B------:R-:W-:Y:S02]  /*8550*/  IMAD R5, R27, R8, R5 ;  /* 0x000000081b057224 */ /* 0x000fe400078e0205 */
[----:B------:R-:W-:Y:S01]  /*8560*/  @P0 IMAD R6, R9, R24, R4 ;  /* 0x0000001809060224 */ /* 0x000fe200078e0204 */
[----:B------:R-:W-:Y:S01]  /*8570*/  LOP3.LUT R9, R20, R11, RZ, 0xc0, !PT ;  /* 0x0000000b14097212 */ /* 0x000fe200078ec0ff */
[----:B--2---:R-:W-:Y:S02]  /*8580*/  IMAD R4, R7, R25, R26 ;  /* 0x0000001907047224 */ /* 0x004fe400078e021a */
[----:B---3--:R-:W-:Y:S02]  /*8590*/  IMAD R6, R5, R32, R6 ;  /* 0x0000002005067224 */ /* 0x008fe400078e0206 */
[----:B------:R-:W-:Y:S02]  /*85a0*/  IMAD R5, R4, R23, R9 ;  /* 0x0000001704057224 */ /* 0x000fe400078e0209 */
[----:B------:R-:W-:-:S02]  /*85b0*/  IMAD.MOV.U32 R8, RZ, RZ, 0x1 ;  /* 0x00000001ff087424 */ /* 0x000fc400078e00ff */
[----:B------:R-:W-:Y:S01]  /*85c0*/  IMAD.MOV.U32 R7, RZ, RZ, R21 ;  /* 0x000000ffff077224 */ /* 0x000fe200078e0015 */
[----:B------:R-:W-:Y:S02]  /*85d0*/  SEL R19, R5, R6, !P0 ;  /* 0x0000000605137207 */ /* 0x000fe40004000000 */
[----:B------:R-:W-:-:S07]  /*85e0*/  SEL R20, R6, R5, !P0 ;  /* 0x0000000506147207 */ /* 0x000fce0004000000 */
.L_x_174:
[----:B------:R-:W-:-:S08]  /*85f0*/  NOP ;  /* 0x0000000000007918 */ /* 0x000fd00000000000 */
[----:B------:R-:W0:-:S00]  /*8600*/  USETMAXREG.DEALLOC.CTAPOOL 0x28 ;  /* 0x00000028000079c8 */ /* 0x000e0000080e0500 */
[----:B0-----:R-:W-:-:S13]  /*8610*/  ISETP.NE.AND P0, PT, R3, RZ, PT ;  /* 0x000000ff0300720c */ /* 0x001fda0003f05270 */
[----:B------:R-:W-:Y:S05]  /*8620*/  @P0 EXIT ;  /* 0x000000000000094d */ /* 0x000fea0003800000 */
[----:B------:R-:W-:Y:S01]  /*8630*/  LOP3.LUT P0, RZ, R8, 0xff, RZ, 0xc0, !PT ;  /* 0x000000ff08ff7812 */ /* 0x000fe2000780c0ff */
[----:B------:R-:W-:Y:S02]  /*8640*/  IMAD.MOV.U32 R3, RZ, RZ, 0x1 ;  /* 0x00000001ff037424 */ /* 0x000fe400078e00ff */
[----:B------:R-:W-:-:S10]  /*8650*/  IMAD.MOV.U32 R8, RZ, RZ, RZ ;  /* 0x000000ffff087224 */ /* 0x000fd400078e00ff */
[----:B------:R-:W-:Y:S05]  /*8660*/  @!P0 BRA `(.L_x_177) ;  /* 0x0000000c00248947 */ /* 0x000fea0003800000 */
[----:B------:R-:W0:Y:S01]  /*8670*/  LDC R3, c[0x0][0x28c] ;  /* 0x0000a300ff037b82 */ /* 0x000e220000000800 */
[----:B------:R-:W1:Y:S01]  /*8680*/  S2R R10, SR_CgaCtaId ;  /* 0x00000000000a7919 */ /* 0x000e620000008800 */
[----:B------:R-:W-:Y:S01]  /*8690*/  ULDC UR5, c[0x0][0x658] ;  /* 0x0001960000057ab9 */ /* 0x000fe20000000800 */
[----:B------:R-:W-:Y:S01]  /*86a0*/  UMOV UR6, 0xffffffff ;  /* 0xffffffff00067882 */ /* 0x000fe20000000000 */
[----:B------:R-:W-:Y:S01]  /*86b0*/  BSSY B0, `(.L_x_177) ;  /* 0x00000c4000007945 */ /* 0x000fe20003800000 */
[----:B------:R-:W-:Y:S01]  /*86c0*/  USHF.L.U32 UR6, UR6, UR5, URZ ;  /* 0x0000000506067299 */ /* 0x000fe2000800063f */
[----:B------:R-:W-:Y:S01]  /*86d0*/  IMAD.MOV.U32 R11, RZ, RZ, 0x1 ;  /* 0x00000001ff0b7424 */ /* 0x000fe200078e00ff */
[----:B------:R-:W-:Y:S01]  /*86e0*/  LOP3.LUT R13, R18, 0x2, RZ, 0xfc, !PT ;  /* 0x00000002120d7812 */ /* 0x000fe200078efcff */
[----:B------:R-:W-:Y:S01]  /*86f0*/  IMAD.MOV.U32 R8, RZ, RZ, RZ ;  /* 0x000000ffff087224 */ /* 0x000fe200078e00ff */
[----:B------:R-:W-:Y:S01]  /*8700*/  ULDC UR4, c[0x0][0x600] ;  /* 0x0001800000047ab9 */ /* 0x000fe20000000800 */
[----:B------:R-:W-:Y:S01]  /*8710*/  UMOV UR7, 0x1 ;  /* 0x0000000100077882 */ /* 0x000fe20000000000 */
[----:B------:R-:W-:-:S02]  /*8720*/  UIADD3 UR15, UR4, -0x1, URZ ;  /* 0xffffffff040f7890 */ /* 0x000fc4000fffe03f */
[----:B------:R-:W-:Y:S02]  /*8730*/  USHF.L.U32 UR17, UR7, UR5, URZ ;  /* 0x0000000507117299 */ /* 0x000fe4000800063f */
[----:B------:R-:W-:Y:S01]  /*8740*/  ULOP3.LUT UR16, URZ, UR6, URZ, 0x33, !UPT ;  /* 0x000000063f107292 */ /* 0x000fe2000f8e333f */
[----:B------:R-:W-:Y:S01]  /*8750*/  ULDC.64 UR20, c[0x0][0x198] ;  /* 0x0000660000147ab9 */ /* 0x000fe20000000a00 */
[----:B0-----:R-:W-:-:S05]  /*8760*/  VIADD R3, R3, 0x1f ;  /* 0x0000001f03037836 */ /* 0x001fca0000000000 */
[----:B------:R-:W-:-:S04]  /*8770*/  SHF.R.S32.HI R4, RZ, 0x1f, R3 ;  /* 0x0000001fff047819 */ /* 0x000fc80000011403 */
[----:B------:R-:W-:Y:S01]  /*8780*/  LEA.HI R4, R4, R3, RZ, 0x5 ;  /* 0x0000000304047211 */ /* 0x000fe200078f28ff */
[----:B------:R-:W-:Y:S01]  /*8790*/  IMAD.MOV.U32 R3, RZ, RZ, 0x1 ;  /* 0x00000001ff037424 */ /* 0x000fe200078e00ff */
[----:B-1----:R-:W-:Y:S02]  /*87a0*/  LOP3.LUT R10, R10, 0x1, RZ, 0xc0, !PT ;  /* 0x000000010a0a7812 */ /* 0x002fe400078ec0ff */
[----:B------:R-:W-:-:S05]  /*87b0*/  SHF.R.S32.HI R9, RZ, 0x5, R4 ;  /* 0x00000005ff097819 */ /* 0x000fca0000011404 */
[----:B------:R-:W-:-:S07]  /*87c0*/  VIADD R12, R9, 0x1 ;  /* 0x00000001090c7836 */ /* 0x000fce0000000000 */
.L_x_188:
[----:B------:R-:W-:-:S03]  /*87d0*/  UMOV UR4, 0xffffffff ;  /* 0xffffffff00047882 */ /* 0x000fc60000000000 */
[----:B------:R-:W-:Y:S05]  /*87e0*/  BRA.DIV UR4, `(.L_x_178) ;  /* 0x0000001204407947 */ /* 0x000fea000b800000 */
[----:B------:R-:W-:-:S13]  /*87f0*/  ELECT P6, URZ, PT ;  /* 0x00000000003f782f */ /* 0x000fda00038c0000 */
.L_x_203:
[----:B------:R-:W0:Y:S01]  /*8800*/  LDC R4, c[0x0][0x28c] ;  /* 0x0000a300ff047b82 */ /* 0x000e220000000800 */
[----:B------:R-:W-:Y:S01]  /*8810*/  BSSY B1, `(.L_x_179) ;  /* 0x000003a000017945 */ /* 0x000fe20003800000 */
[----:B0-----:R-:W-:-:S13]  /*8820*/  ISETP.LT.OR P6, PT, R4, 0x1, !P6 ;  /* 0x000000010400780c */ /* 0x001fda00077c1670 */
[----:B------:R-:W-:Y:S05]  /*8830*/  @P6 BRA `(.L_x_180) ;  /* 0x0000000000dc6947 */ /* 0x000fea0003800000 */
[----:B------:R-:W-:Y:S02]  /*8840*/  IMAD R19, R19, 0x2, R10 ;  /* 0x0000000213137824 */ /* 0x000fe400078e020a */
[----:B------:R-:W-:Y:S02]  /*8850*/  IMAD R20, R20, 0x180, RZ ;  /* 0x0000018014147824 */ /* 0x000fe400078e02ff */
[----:B------:R-:W-:Y:S02]  /*8860*/  IMAD.MOV.U32 R23, RZ, RZ, RZ ;  /* 0x000000ffff177224 */ /* 0x000fe400078e00ff */
[----:B------:R-:W-:Y:S02]  /*8870*/  IMAD.MOV.U32 R4, RZ, RZ, R12 ;  /* 0x000000ffff047224 */ /* 0x000fe400078e000c */
[----:B------:R-:W-:Y:S02]  /*8880*/  IMAD.MOV.U32 R5, RZ, RZ, R3 ;  /* 0x000000ffff057224 */ /* 0x000fe400078e0003 */
[----:B------:R-:W-:-:S02]  /*8890*/  IMAD.MOV.U32 R15, RZ, RZ, R8 ;  /* 0x000000ffff0f7224 */ /* 0x000fc400078e0008 */
[----:B------:R-:W-:-:S07]  /*88a0*/  IMAD R19, R19, 0x18, RZ ;  /* 0x0000001813137824 */ /* 0x000fce00078e02ff */
.L_x_183:
[----:B------:R-:W0:Y:S01]  /*88b0*/  S2R R21, SR_CgaCtaId ;  /* 0x0000000000157919 */ /* 0x000e220000008800 */
[----:B------:R-:W-:Y:S02]  /*88c0*/  MOV R6, 0x400 ;  /* 0x0000040000067802 */ /* 0x000fe40000000f00 */
[----:B------:R-:W-:-:S13]  /*88d0*/  ISETP.NE.AND P1, PT, R0, RZ, PT ;  /* 0x000000ff0000720c */ /* 0x000fda0003f25270 */
[----:B------:R-:W1:Y:S01]  /*88e0*/  @!P1 LDC R14, c[0x0][0x500] ;  /* 0x00014000ff0e9b82 */ /* 0x000e620000000800 */
[----:B0-----:R-:W-:Y:S02]  /*88f0*/  LEA R22, R21, R6, 0x18 ;  /* 0x0000000615167211 */ /* 0x001fe400078ec0ff */
[----:B------:R-:W-:-:S03]  /*8900*/  SHF.L.U32 R6, R5, 0x1f, RZ ;  /* 0x0000001f05067819 */ /* 0x000fc600000006ff */
[----:B------:R-:W-:-:S04]  /*8910*/  IMAD R21, R15, 0x8, R22 ;  /* 0x000000080f157824 */ /* 0x000fc800078e0216 */
[----:B------:R-:W0:Y:S02]  /*8920*/  SYNCS.PHASECHK.TRANS64.TRYWAIT P0, [R21+URZ+0x40], R6 ;  /* 0x00004006150075a7 */ /* 0x000e24000800017f */
[----:B01----:R-:W-:Y:S05]  /*8930*/  @!P0 BRA `(.L_x_181) ;  /* 0x00000010000c8947 */ /* 0x003fea0003800000 */
.L_x_204:
[----:B0-----:R-:W-:Y:S01]  /*8940*/  PRMT R6, R13, 0x9910, RZ ;  /* 0x000099100d067816 */ /* 0x001fe200000000ff */
[----:B------:R0:W-:Y:S03]  /*8950*/  @!P1 SYNCS.ARRIVE.TRANS64 RZ, [R21+URZ], R14 ;  /* 0x0000000e15ff99a7 */ /* 0x0001e6000800003f */
[----:B------:R-:W-:-:S13]  /*8960*/  ISETP.NE.AND P0, PT, R6, 0x2, PT ;  /* 0x000000020600780c */ /* 0x000fda0003f05270 */
[----:B0-----:R-:W-:Y:S05]  /*8970*/  @P0 BRA `(.L_x_182) ;  /* 0x0000000000040947 */ /* 0x001fea0003800000 */
[----:B------:R-:W-:Y:S01]  /*8980*/  BPT.TRAP 0x1 ;  /* 0x000000040000795c */ /* 0x000fe20000300000 */
.L_x_182:
[----:B------:R-:W-:Y:S01]  /*8990*/  IMAD R6, R15, 0x2, R10 ;  /* 0x000000020f067824 */ /* 0x000fe200078e020a */
[----:B------:R-:W-:Y:S01]  /*89a0*/  R2UR UR9, R21 ;  /* 0x00000000150972ca */ /* 0x000fe200000e0000 */
[--C-:B------:R-:W-:Y:S01]  /*89b0*/  IMAD R14, R15, 0x6000, R22.reuse ;  /* 0x000060000f0e7824 */ /* 0x100fe200078e0216 */
[----:B------:R-:W-:Y:S01]  /*89c0*/  UIADD3 UR4, UP0, UR20, 0xf0, URZ ;  /* 0x000000f014047890 */ /* 0x000fe2000ff1e03f */
[----:B------:R-:W-:Y:S01]  /*89d0*/  IMAD R6, R6, 0x300, RZ ;  /* 0x0000030006067824 */ /* 0x000fe200078e02ff */
[----:B------:R-:W-:Y:S01]  /*89e0*/  R2UR UR11, R20 ;  /* 0x00000000140b72ca */ /* 0x000fe200000e0000 */
[----:B------:R-:W-:Y:S01]  /*89f0*/  VIADD R4, R4, 0xffffffff ;  /* 0xffffffff04047836 */ /* 0x000fe20000000000 */
[----:B------:R-:W-:Y:S01]  /*8a00*/  R2UR UR5, R14 ;  /* 0x000000000e0572ca */ /* 0x000fe200000e0000 */
[----:B------:R-:W-:Y:S01]  /*8a10*/  IMAD R6, R6, 0x2, R22 ;  /* 0x0000000206067824 */ /* 0x000fe200078e0216 */
[----:B------:R-:W-:Y:S01]  /*8a20*/  R2UR UR10, R23 ;  /* 0x00000000170a72ca */ /* 0x000fe200000e0000 */
[----:B------:R-:W-:Y:S01]  /*8a30*/  UIADD3 UR22, UP1, UR20, 0x1f0, URZ ;  /* 0x000001f014167890 */ /* 0x000fe2000ff3e03f */
[----:B------:R-:W-:Y:S01]  /*8a40*/  R2UR UR12, R7 ;  /* 0x00000000070c72ca */ /* 0x000fe200000e0000 */
[----:B------:R-:W-:Y:S01]  /*8a50*/  VIADD R15, R15, 0x1 ;  /* 0x000000010f0f7836 */ /* 0x000fe20000000000 */
[----:B------:R-:W-:Y:S01]  /*8a60*/  R2UR UR8, R6 ;  /* 0x00000000060872ca */ /* 0x000fe200000e0000 */
[----:B------:R-:W-:Y:S01]  /*8a70*/  UIADD3.X UR23, URZ, UR21, URZ, UP1, !UPT ;  /* 0x000000153f177290 */ /* 0x000fe20008ffe43f */
[----:B------:R-:W-:Y:S01]  /*8a80*/  R2UR UR18, R19 ;  /* 0x00000000131272ca */ /* 0x000fe200000e0000 */
[----:B------:R-:W-:Y:S01]  /*8a90*/  UMOV UR6, 0x0 ;  /* 0x0000000000067882 */ /* 0x000fe20000000000 */
[----:B------:R-:W-:Y:S01]  /*8aa0*/  ISETP.GT.AND P1, PT, R4, 0x1, PT ;  /* 0x000000010400780c */ /* 0x000fe20003f24270 */
[----:B------:R-:W-:Y:S01]  /*8ab0*/  UMOV UR7, 0x10000000 ;  /* 0x1000000000077882 */ /* 0x000fe20000000000 */
[----:B------:R-:W-:Y:S01]  /*8ac0*/  ISETP.NE.AND P0, PT, R15, 0x8, PT ;  /* 0x000000080f00780c */ /* 0x000fe20003f05270 */
[----:B------:R-:W-:Y:S01]  /*8ad0*/  UIADD3 UR13, UR5, 0x180, URZ ;  /* 0x00000180050d7890 */ /* 0x000fe2000fffe03f */
[----:B------:R-:W-:Y:S01]  /*8ae0*/  VIADD R23, R23, 0x20 ;  /* 0x0000002017177836 */ /* 0x000fe20000000000 */
[----:B------:R-:W-:Y:S01]  /*8af0*/  UIADD3.X UR5, URZ, UR21, URZ, UP0, !UPT ;  /* 0x000000153f057290 */ /* 0x000fe200087fe43f */
[----:B------:R-:W-:Y:S01]  /*8b00*/  SEL R6, RZ, 0x1, P0 ;  /* 0x00000001ff067807 */ /* 0x000fe20000000000 */
[----:B------:R-:W-:Y:S01]  /*8b10*/  UMOV UR19, 0x30000 ;  /* 0x0003000000137882 */ /* 0x000fe20000000000 */
[----:B------:R-:W-:Y:S01]  /*8b20*/  SEL R15, R15, RZ, P0 ;  /* 0x000000ff0f0f7207 */ /* 0x000fe20000000000 */
[----:B------:R-:W-:Y:S01]  /*8b30*/  UIADD3 UR14, UR8, 0x30180, URZ ;  /* 0x00030180080e7890 */ /* 0x000fe2000fffe03f */
[----:B------:R-:W-:-:S02]  /*8b40*/  LOP3.LUT R5, R5, R6, RZ, 0x3c, !PT ;  /* 0x0000000605057212 */ /* 0x000fc400078e3cff */
[----:B------:R-:W-:Y:S02]  /*8b50*/  UMOV UR8, UR13 ;  /* 0x0000000d00087c82 */ /* 0x000fe40008000000 */
[----:B------:R0:W-:Y:S02]  /*8b60*/  UTMALDG.3D [UR8], [UR4], desc[UR6] ;  /* 0x00000608040075b4 */ /* 0x0001e40008011000 */
[----:B0-----:R-:W-:Y:S01]  /*8b70*/  UMOV UR8, UR14 ;  /* 0x0000000e00087c82 */ /* 0x001fe20008000000 */
[----:B------:R-:W-:Y:S02]  /*8b80*/  UMOV UR11, UR18 ;  /* 0x00000012000b7c82 */ /* 0x000fe40008000000 */
[----:B------:R0:W-:Y:S02]  /*8b90*/  UTMALDG.3D.MULTICAST [UR8], [UR22], UR19, desc[UR6] ;  /* 0x00000608160073b4 */ /* 0x0001e40008011813 */
[----:B0-----:R-:W-:Y:S05]  /*8ba0*/  @P1 BRA `(.L_x_183) ;  /* 0xfffffffc00401947 */ /* 0x001fea000383ffff */
.L_x_180:
[----:B------:R-:W-:Y:S05]  /*8bb0*/  BSYNC B1 ;  /* 0x0000000000017941 */ /* 0x000fea0003800000 */
.L_x_179:
[----:B------:R-:W-:Y:S01]  /*8bc0*/  LOP3.LUT P1, RZ, R11, 0xff, RZ, 0xc0, !PT ;  /* 0x000000ff0bff7812 */ /* 0x000fe2000782c0ff */
[----:B------:R-:W-:Y:S01]  /*8bd0*/  IMAD.IADD R8, R9, 0x1, R8 ;  /* 0x0000000109087824 */ /* 0x000fe200078e0208 */
[----:B------:R-:W-:Y:S01]  /*8be0*/  IADD3 R16, P2, R16, UR36, RZ ;  /* 0x0000002410107c10 */ /* 0x000fe2000ff5e0ff */
[----:B------:R-:W-:Y:S01]  /*8bf0*/  ULDC.64 UR4, c[0x0][0x650] ;  /* 0x0001940000047ab9 */ /* 0x000fe20000000a00 */
[----:B------:R-:W-:Y:S01]  /*8c00*/  BSSY B1, `(.L_x_184) ;  /* 0x000006c000017945 */ /* 0x000fe20003800000 */
[----:B------:R-:W-:Y:S01]  /*8c10*/  IMAD.MOV.U32 R20, RZ, RZ, -0x1 ;  /* 0xffffffffff147424 */ /* 0x000fe200078e00ff */
[----:B------:R-:W-:Y:S01]  /*8c20*/  SHF.R.U32.HI R4, RZ, 0x3, R8 ;  /* 0x00000003ff047819 */ /* 0x000fe20000011608 */
[----:B------:R-:W-:Y:S01]  /*8c30*/  IMAD.MOV.U32 R19, RZ, RZ, -0x1 ;  /* 0xffffffffff137424 */ /* 0x000fe200078e00ff */
[----:B------:R-:W-:Y:S01]  /*8c40*/  ISETP.GT.U32.AND P0, PT, R8, 0x7, PT ;  /* 0x000000070800780c */ /* 0x000fe20003f04070 */
[----:B------:R-:W-:Y:S01]  /*8c50*/  IMAD.MOV.U32 R7, RZ, RZ, -0x1 ;  /* 0xffffffffff077424 */ /* 0x000fe200078e00ff */
[----:B------:R-:W-:-:S02]  /*8c60*/  LOP3.LUT R4, R4, 0x1, RZ, 0xc0, !PT ;  /* 0x0000000104047812 */ /* 0x000fc400078ec0ff */
[----:B------:R-:W-:Y:S01]  /*8c70*/  ISETP.LT.U32.AND P0, PT, R9, 0x8, P0 ;  /* 0x000000080900780c */ /* 0x000fe20000701070 */
[----:B------:R-:W0:Y:S01]  /*8c80*/  @P1 S2R R6, SR_CgaCtaId ;  /* 0x0000000000061919 */ /* 0x000e220000008800 */
[----:B------:R-:W-:Y:S02]  /*8c90*/  @P1 MOV R5, 0x400 ;  /* 0x0000040000051802 */ /* 0x000fe40000000f00 */
[----:B------:R-:W-:Y:S02]  /*8ca0*/  IADD3.X R17, R17, UR42, RZ, P2, !PT ;  /* 0x0000002a11117c10 */ /* 0x000fe400097fe4ff */
[----:B------:R-:W-:Y:S02]  /*8cb0*/  ISETP.GE.U32.AND P2, PT, R16, UR4, PT ;  /* 0x0000000410007c0c */ /* 0x000fe4000bf46070 */
[----:B------:R-:W-:Y:S02]  /*8cc0*/  LOP3.LUT R8, R8, 0x7, RZ, 0xc0, !PT ;  /* 0x0000000708087812 */ /* 0x000fe400078ec0ff */
[----:B------:R-:W-:-:S02]  /*8cd0*/  PRMT R11, RZ, 0x7610, R11 ;  /* 0x00007610ff0b7816 */ /* 0x000fc4000000000b */
[----:B0-----:R-:W-:-:S04]  /*8ce0*/  @P1 LEA R5, R6, R5, 0x18 ;  /* 0x0000000506051211 */ /* 0x001fc800078ec0ff */
[----:B------:R0:W-:Y:S01]  /*8cf0*/  @P1 SYNCS.ARRIVE.TRANS64.A1T0 RZ, [R5+URZ+0x98], RZ ;  /* 0x000098ff05ff19a7 */ /* 0x0001e2000810003f */
[----:B------:R-:W-:Y:S02]  /*8d00*/  ISETP.NE.U32.AND P1, PT, R4, 0x1, PT ;  /* 0x000000010400780c */ /* 0x000fe40003f25070 */
[----:B------:R-:W-:Y:S02]  /*8d10*/  SEL R4, RZ, 0x1, !P0 ;  /* 0x00000001ff047807 */ /* 0x000fe40004000000 */
[----:B------:R-:W-:Y:S02]  /*8d20*/  ISETP.GE.U32.AND.EX P0, PT, R17, UR5, PT, P2 ;  /* 0x0000000511007c0c */ /* 0x000fe4000bf06120 */
[----:B------:R-:W-:-:S04]  /*8d30*/  ISETP.GT.U32.AND P1, PT, R9, 0x7, !P1 ;  /* 0x000000070900780c */ /* 0x000fc80004f24070 */
[----:B0-----:R-:W-:-:S04]  /*8d40*/  SEL R5, RZ, 0x1, !P1 ;  /* 0x00000001ff057807 */ /* 0x001fc80004800000 */
[--C-:B------:R-:W-:Y:S02]  /*8d50*/  LOP3.LUT R3, R5, R3, R4.reuse, 0x96, !PT ;  /* 0x0000000305037212 */ /* 0x100fe400078e9604 */
[----:B------:R-:W-:Y:S01]  /*8d60*/  PRMT R4, RZ, 0x7610, R4 ;  /* 0x00007610ff047816 */ /* 0x000fe20000000004 */
[----:B------:R-:W-:Y:S06]  /*8d70*/  @P0 BRA `(.L_x_185) ;  /* 0x0000000400500947 */ /* 0x000fec0003800000 */
[----:B------:R-:W0:Y:S01]  /*8d80*/  S2R R19, SR_CTAID.X ;  /* 0x0000000000137919 */ /* 0x000e220000002500 */
[----:B------:R-:W-:Y:S01]  /*8d90*/  ULDC.64 UR4, c[0x0][0x628] ;  /* 0x00018a0000047ab9 */ /* 0x000fe20000000a00 */
[----:B------:R-:W1:Y:S01]  /*8da0*/  LDC R20, c[0x0][0x144] ;  /* 0x00005100ff147b82 */ /* 0x000e620000000800 */
[----:B------:R-:W-:Y:S01]  /*8db0*/  ISETP.NE.U32.AND P0, PT, RZ, UR4, PT ;  /* 0x00000004ff007c0c */ /* 0x000fe2000bf05070 */
[----:B------:R-:W2:Y:S01]  /*8dc0*/  S2R R14, SR_CTAID.Y ;  /* 0x00000000000e7919 */ /* 0x000ea20000002600 */
[----:B------:R-:W-:Y:S01]  /*8dd0*/  ULDC UR7, c[0x0][0x630] ;  /* 0x00018c0000077ab9 */ /* 0x000fe20000000800 */
[----:B------:R-:W-:Y:S01]  /*8de0*/  ULDC UR8, c[0x0][0x150] ;  /* 0x0000540000087ab9 */ /* 0x000fe20000000800 */
[----:B------:R-:W-:Y:S01]  /*8df0*/  ISETP.NE.AND.EX P0, PT, RZ, UR5, PT, P0 ;  /* 0x00000005ff007c0c */ /* 0x000fe2000bf05300 */
[----:B------:R-:W-:Y:S02]  /*8e00*/  IMAD.MOV.U32 R4, RZ, RZ, R16 ;  /* 0x000000ffff047224 */ /* 0x000fe400078e0010 */
[----:B------:R-:W-:Y:S01]  /*8e10*/  IMAD.MOV.U32 R5, RZ, RZ, R17 ;  /* 0x000000ffff057224 */ /* 0x000fe200078e0011 */
[----:B0-----:R-:W-:-:S09]  /*8e20*/  I2FP.F32.U32 R21, R19 ;  /* 0x0000001300157245 */ /* 0x001fd20000201000 */
[----:B------:R-:W-:Y:S05]  /*8e30*/  @!P0 BRA `(.L_x_186) ;  /* 0x0000000000288947 */ /* 0x000fea0003800000 */
[----:B------:R-:W-:Y:S02]  /*8e40*/  ULDC UR6, c[0x0][0x634] ;  /* 0x00018d0000067ab9 */ /* 0x000fe40000000800 */
[----:B------:R-:W-:-:S05]  /*8e50*/  IADD3 R5, P0, R16, UR6, RZ ;  /* 0x0000000610057c10 */ /* 0x000fca000ff1e0ff */
[----:B------:R-:W-:-:S04]  /*8e60*/  IMAD.X R15, RZ, RZ, R17, P0 ;  /* 0x000000ffff0f7224 */ /* 0x000fc800000e0611 */
[----:B------:R-:W-:-:S04]  /*8e70*/  IMAD.WIDE.U32 R6, R15, UR4, RZ ;  /* 0x000000040f067c25 */ /* 0x000fc8000f8e00ff */
[----:B------:R-:W-:-:S04]  /*8e80*/  IMAD.WIDE.U32 R6, P0, R5, UR5, R6 ;  /* 0x0000000505067c25 */ /* 0x000fc8000f800006 */
[----:B------:R-:W-:-:S04]  /*8e90*/  IMAD.WIDE.U32 R4, R5, UR4, RZ ;  /* 0x0000000405047c25 */ /* 0x000fc8000f8e00ff */
[----:B------:R-:W-:Y:S01]  /*8ea0*/  IMAD.MOV.U32 R4, RZ, RZ, R7 ;  /* 0x000000ffff047224 */ /* 0x000fe200078e0007 */
[----:B------:R-:W-:Y:S01]  /*8eb0*/  IADD3 RZ, P1, R5, R6, RZ ;  /* 0x0000000605ff7210 */ /* 0x000fe20007f3e0ff */
[----:B------:R-:W-:-:S04]  /*8ec0*/  IMAD.X R5, RZ, RZ, RZ, P0 ;  /* 0x000000ffff057224 */ /* 0x000fc800000e06ff */
[----:B------:R-:W-:-:S08]  /*8ed0*/  IMAD.WIDE.U32.X R4, R15, UR5, R4, P1 ;  /* 0x000000050f047c25 */ /* 0x000fd000088e0404 */
.L_x_186:
[----:B------:R-:W-:Y:S01]  /*8ee0*/  FMUL R21, R21, UR8 ;  /* 0x0000000815157c20 */ /* 0x000fe20008400000 */
[--C-:B------:R-:W-:Y:S01]  /*8ef0*/  SHF.R.U64 R15, R4, UR7, R5.reuse ;  /* 0x00000007040f7c19 */ /* 0x100fe20008001205 */
[----:B------:R-:W-:Y:S01]  /*8f00*/  ULDC.64 UR4, c[0x0][0x620] ;  /* 0x0001880000047ab9 */ /* 0x000fe20000000a00 */
[----:B------:R-:W-:Y:S01]  /*8f10*/  SHF.R.U32.HI R4, RZ, UR7, R5 ;  /* 0x00000007ff047c19 */ /* 0x000fe20008011605 */
[----:B------:R-:W-:Y:S01]  /*8f20*/  ULDC.64 UR6, c[0x0][0x640] ;  /* 0x0001900000067ab9 */ /* 0x000fe20000000a00 */
[----:B------:R-:W-:Y:S01]  /*8f30*/  IADD3 R5, P0, RZ, -R15, RZ ;  /* 0x8000000fff057210 */ /* 0x000fe20007f1e0ff */
[----:B------:R-:W0:Y:S04]  /*8f40*/  F2I.U32.TRUNC.NTZ R21, R21 ;  /* 0x0000001500157305 */ /* 0x000e28000020f000 */
[----:B------:R-:W-:Y:S01]  /*8f50*/  IMAD.X R4, RZ, RZ, ~R4, P0 ;  /* 0x000000ffff047224 */ /* 0x000fe200000e0e04 */
[----:B------:R-:W-:-:S03]  /*8f60*/  ISETP.NE.U32.AND P0, PT, RZ, UR6, PT ;  /* 0x00000006ff007c0c */ /* 0x000fc6000bf05070 */
[----:B------:R-:W-:Y:S01]  /*8f70*/  IMAD R4, R4, UR4, RZ ;  /* 0x0000000404047c24 */ /* 0x000fe2000f8e02ff */
[----:B------:R-:W-:-:S03]  /*8f80*/  ISETP.NE.AND.EX P0, PT, RZ, UR7, PT, P0 ;  /* 0x00000007ff007c0c */ /* 0x000fc6000bf05300 */
[C---:B------:R-:W-:Y:S01]  /*8f90*/  IMAD R7, R5.reuse, UR5, R4 ;  /* 0x0000000505077c24 */ /* 0x040fe2000f8e0204 */
[----:B------:R-:W-:Y:S01]  /*8fa0*/  ULDC UR5, c[0x0][0x154] ;  /* 0x0000550000057ab9 */ /* 0x000fe20000000800 */
[----:B------:R-:W-:Y:S01]  /*8fb0*/  IMAD.WIDE.U32 R4, R5, UR4, R16 ;  /* 0x0000000405047c25 */ /* 0x000fe2000f8e0010 */
[----:B------:R-:W-:-:S03]  /*8fc0*/  ULDC UR4, c[0x0][0x618] ;  /* 0x0001860000047ab9 */ /* 0x000fc60000000800 */
[----:B0-----:R-:W-:Y:S02]  /*8fd0*/  IMAD.MOV R6, RZ, RZ, -R21 ;  /* 0x000000ffff067224 */ /* 0x001fe400078e0a15 */
[----:B------:R-:W0:Y:S01]  /*8fe0*/  LDC R21, c[0x0][0x148] ;  /* 0x00005200ff157b82 */ /* 0x000e220000000800 */
[----:B------:R-:W-:Y:S02]  /*8ff0*/  IMAD.IADD R5, R5, 0x1, R7 ;  /* 0x0000000105057824 */ /* 0x000fe400078e0207 */
[----:B-1----:R-:W-:Y:S01]  /*9000*/  IMAD R19, R20, R6, R19 ;  /* 0x0000000614137224 */ /* 0x002fe200078e0213 */
[----:B--2---:R-:W-:Y:S02]  /*9010*/  I2FP.F32.U32 R6, R14 ;  /* 0x0000000e00067245 */ /* 0x004fe40000201000 */
[--C-:B------:R-:W-:Y:S02]  /*9020*/  SHF.R.U64 R20, R4, UR4, R5.reuse ;  /* 0x0000000404147c19 */ /* 0x100fe40008001205 */
[----:B------:R-:W-:Y:S01]  /*9030*/  SHF.R.U32.HI R5, RZ, UR4, R5 ;  /* 0x00000004ff057c19 */ /* 0x000fe20008011605 */
[----:B------:R-:W-:Y:S01]  /*9040*/  FMUL R6, R6, UR5 ;  /* 0x0000000506067c20 */ /* 0x000fe20008400000 */
[----:B------:R-:W-:-:S02]  /*9050*/  ULDC UR4, c[0x0][0x608] ;  /* 0x0001820000047ab9 */ /* 0x000fc40000000800 */
[--C-:B------:R-:W-:Y:S01]  /*9060*/  SHF.R.U64 R23, R20, UR4, R5.reuse ;  /* 0x0000000414177c19 */ /* 0x100fe20008001205 */
[----:B------:R1:W2:Y:S01]  /*9070*/  F2I.U32.TRUNC.NTZ R24, R6 ;  /* 0x0000000600187305 */ /* 0x0002a2000020f000 */
[----:B------:R-:W-:Y:S01]  /*9080*/  SHF.R.U32.HI R4, RZ, UR4, R5 ;  /* 0x00000004ff047c19 */ /* 0x000fe20008011605 */
[----:B------:R-:W-:-:S03]  /*9090*/  ULDC UR4, c[0x0][0x658] ;  /* 0x0001960000047ab9 */ /* 0x000fc60000000800 */
[--C-:B------:R-:W-:Y:S02]  /*90a0*/  SHF.R.U64 R22, R23, UR4, R4.reuse ;  /* 0x0000000417167c19 */ /* 0x100fe40008001204 */
[----:B------:R-:W-:-:S03]  /*90b0*/  SHF.R.U32.HI R25, RZ, UR4, R4 ;  /* 0x00000004ff197c19 */ /* 0x000fc60008011604 */
[----:B------:R-:W-:Y:S02]  /*90c0*/  IMAD.MOV.U32 R4, RZ, RZ, R22 ;  /* 0x000000ffff047224 */ /* 0x000fe400078e0016 */
[----:B------:R-:W-:Y:S01]  /*90d0*/  IMAD.MOV.U32 R5, RZ, RZ, R25 ;  /* 0x000000ffff057224 */ /* 0x000fe200078e0019 */
[----:B-1----:R-:W-:Y:S06]  /*90e0*/  @!P0 BRA `(.L_x_187) ;  /* 0x0000000000288947 */ /* 0x002fec0003800000 */
        /* <DEDUP_REMOVED lines=10> */
.L_x_187:
[----:B------:R-:W-:Y:S01]  /*9190*/  ISETP.NE.AND P0, PT, R2, 0x1, PT ;  /* 0x000000010200780c */ /* 0x000fe20003f05270 */
[----:B------:R-:W-:Y:S01]  /*91a0*/  ULDC UR4, c[0x0][0x648] ;  /* 0x0001920000047ab9 */ /* 0x000fe20000000800 */
[----:B------:R-:W-:Y:S01]  /*91b0*/  LOP3.LUT R23, R23, UR16, RZ, 0xc0, !PT ;  /* 0x0000001017177c12 */ /* 0x000fe2000f8ec0ff */
[----:B--2---:R-:W-:Y:S01]  /*91c0*/  IMAD.MOV R24, RZ, RZ, -R24 ;  /* 0x000000ffff187224 */ /* 0x004fe200078e0a18 */
[----:B------:R-:W-:Y:S01]  /*91d0*/  SHF.R.U64 R4, R4, UR4, R5 ;  /* 0x0000000404047c19 */ /* 0x000fe20008001205 */
[----:B------:R-:W-:Y:S01]  /*91e0*/  ULDC UR4, c[0x0][0x638] ;  /* 0x00018e0000047ab9 */ /* 0x000fe20000000800 */
[----:B------:R-:W-:Y:S01]  /*91f0*/  LOP3.LUT R7, R20, UR15, RZ, 0xc0, !PT ;  /* 0x0000000f14077c12 */ /* 0x000fe2000f8ec0ff */
[----:B------:R-:W-:Y:S02]  /*9200*/  ULDC UR5, c[0x0][0x610] ;  /* 0x0001840000057ab9 */ /* 0x000fe40000000800 */
[----:B------:R-:W-:Y:S02]  /*9210*/  IMAD.MOV R5, RZ, RZ, -R4 ;  /* 0x000000ffff057224 */ /* 0x000fe400078e0a04 */
[----:B------:R-:W-:-:S02]  /*9220*/  IMAD R4, R4, UR17, R23 ;  /* 0x0000001104047c24 */ /* 0x000fc4000f8e0217 */
[----:B0-----:R-:W-:Y:S02]  /*9230*/  @P0 IMAD R19, R21, R24, R14 ;  /* 0x0000001815130224 */ /* 0x001fe400078e020e */
[----:B------:R-:W-:Y:S01]  /*9240*/  IMAD R22, R5, UR4, R22 ;  /* 0x0000000405167c24 */ /* 0x000fe2000f8e0216 */
[----:B------:R-:W-:Y:S01]  /*9250*/  ULDC UR4, c[0x0][0x600] ;  /* 0x0001800000047ab9 */ /* 0x000fe20000000800 */
[----:B------:R-:W-:Y:S02]  /*9260*/  IMAD R20, R4, UR5, R19 ;  /* 0x0000000504147c24 */ /* 0x000fe4000f8e0213 */
[----:B------:R-:W-:Y:S02]  /*9270*/  IMAD R5, R22, UR4, R7 ;  /* 0x0000000416057c24 */ /* 0x000fe4000f8e0207 */
[----:B------:R-:W-:Y:S02]  /*9280*/  IMAD.MOV.U32 R4, RZ, RZ, 0x1 ;  /* 0x00000001ff047424 */ /* 0x000fe400078e00ff */
[----:B------:R-:W-:Y:S01]  /*9290*/  IMAD.MOV.U32 R7, RZ, RZ, R15 ;  /* 0x000000ffff077224 */ /* 0x000fe200078e000f */
[----:B------:R-:W-:-:S02]  /*92a0*/  SEL R19, R5, R20, !P0 ;  /* 0x0000001405137207 */ /* 0x000fc40004000000 */
[----:B------:R-:W-:-:S07]  /*92b0*/  SEL R20, R20, R5, !P0 ;  /* 0x0000000514147207 */ /* 0x000fce0004000000 */
.L_x_185:
[----:B------:R-:W-:Y:S05]  /*92c0*/  BSYNC B1 ;  /* 0x0000000000017941 */ /* 0x000fea0003800000 */
.L_x_184:
[----:B------:R-:W-:-:S13]  /*92d0*/  LOP3.LUT P0, RZ, R4, 0xff, RZ, 0xc0, !PT ;  /* 0x000000ff04ff7812 */ /* 0x000fda000780c0ff */
[----:B------:R-:W-:Y:S05]  /*92e0*/  @P0 BRA `(.L_x_188) ;  /* 0xfffffff400380947 */ /* 0x000fea000383ffff */
[----:B------:R-:W-:Y:S05]  /*92f0*/  BSYNC B0 ;  /* 0x0000000000007941 */ /* 0x000fea0003800000 */
.L_x_177:
[----:B------:R-:W-:-:S03]  /*9300*/  UMOV UR4, 0xffffffff ;  /* 0xffffffff00047882 */ /* 0x000fc60000000000 */
[----:B------:R-:W-:Y:S05]  /*9310*/  BRA.DIV UR4, `(.L_x_189) ;  /* 0x0000000604a87947 */ /* 0x000fea000b800000 */
[----:B------:R-:W-:-:S13]  /*9320*/  ELECT P6, URZ, PT ;  /* 0x00000000003f782f */ /* 0x000fda00038c0000 */
.L_x_207:
[----:B------:R-:W-:Y:S04]  /*9330*/  BSSY B0, `(.L_x_190) ;  /* 0x000004f000007945 */ /* 0x000fe80003800000 */
[----:B------:R-:W-:Y:S05]  /*9340*/  @!P6 BRA `(.L_x_191) ;  /* 0x000000040034e947 */ /* 0x000fea0003800000 */
[----:B------:R-:W-:-:S04]  /*9350*/  LOP3.LUT R18, R18, 0x2, RZ, 0xfc, !PT ;  /* 0x0000000212127812 */ /* 0x000fc800078efcff */
[----:B------:R-:W-:-:S13]  /*9360*/  ISETP.NE.AND P0, PT, R18, 0x3, PT ;  /* 0x000000031200780c */ /* 0x000fda0003f05270 */
[----:B------:R-:W-:Y:S05]  /*9370*/  @!P0 BRA `(.L_x_192) ;  /* 0x0000000000048947 */ /* 0x000fea0003800000 */
[----:B------:R-:W-:Y:S01]  /*9380*/  BPT.TRAP 0x1 ;  /* 0x000000040000795c */ /* 0x000fe20000300000 */
.L_x_192:
[----:B------:R-:W0:Y:S01]  /*9390*/  S2R R5, SR_CgaCtaId ;  /* 0x0000000000057919 */ /* 0x000e220000008800 */
[----:B------:R-:W-:Y:S02]  /*93a0*/  MOV R0, 0x400 ;  /* 0x0000040000007802 */ /* 0x000fe40000000f00 */
[----:B------:R-:W-:Y:S02]  /*93b0*/  SHF.L.U32 R2, R3, 0x1f, RZ ;  /* 0x0000001f03027819 */ /* 0x000fe400000006ff */
[----:B0-----:R-:W-:-:S05]  /*93c0*/  LEA R5, R5, R0, 0x18 ;  /* 0x0000000005057211 */ /* 0x001fca00078ec0ff */
[----:B------:R-:W-:-:S04]  /*93d0*/  VIADD R5, R5, 0x40 ;  /* 0x0000004005057836 */ /* 0x000fc80000000000 */
[C---:B------:R-:W-:Y:S02]  /*93e0*/  IMAD R7, R8.reuse, 0x8, R5 ;  /* 0x0000000808077824 */ /* 0x040fe400078e0205 */
[----:B------:R-:W-:Y:S02]  /*93f0*/  VIADD R8, R8, 0x1 ;  /* 0x0000000108087836 */ /* 0x000fe40000000000 */
[----:B------:R-:W0:Y:S03]  /*9400*/  SYNCS.PHASECHK.TRANS64.TRYWAIT P0, [R7+URZ], R2 ;  /* 0x00000002070075a7 */ /* 0x000e26000800017f */
[----:B------:R-:W-:-:S04]  /*9410*/  ISETP.NE.AND P1, PT, R8, 0x8, PT ;  /* 0x000000080800780c */ /* 0x000fc80003f25270 */
[----:B------:R-:W-:Y:S02]  /*9420*/  SEL R0, RZ, 0x1, P1 ;  /* 0x00000001ff007807 */ /* 0x000fe40000800000 */
[----:B------:R-:W-:Y:S02]  /*9430*/  SEL R8, R8, RZ, P1 ;  /* 0x000000ff08087207 */ /* 0x000fe40000800000 */
[----:B------:R-:W-:-:S03]  /*9440*/  LOP3.LUT R9, R3, R0, RZ, 0x3c, !PT ;  /* 0x0000000003097212 */ /* 0x000fc600078e3cff */
[----:B------:R-:W-:Y:S01]  /*9450*/  IMAD R6, R8, 0x8, R5 ;  /* 0x0000000808067824 */ /* 0x000fe200078e0205 */
[----:B------:R-:W-:Y:S01]  /*9460*/  SHF.L.U32 R3, R9, 0x1f, RZ ;  /* 0x0000001f09037819 */ /* 0x000fe200000006ff */
[----:B0-----:R-:W-:Y:S06]  /*9470*/  @!P0 BRA `(.L_x_193) ;  /* 0x0000000400708947 */ /* 0x001fec0003800000 */
.L_x_208:
[----:B------:R-:W1:Y:S01]  /*9480*/  SYNCS.PHASECHK.TRANS64.TRYWAIT P0, [R6+URZ], R3 ;  /* 0x00000003060075a7 */ /* 0x000e62000800017f */
[----:B------:R-:W-:-:S05]  /*9490*/  VIADD R0, R8, 0x1 ;  /* 0x0000000108007836 */ /* 0x000fca0000000000 */
[----:B------:R-:W-:-:S04]  /*94a0*/  ISETP.NE.AND P1, PT, R0, 0x8, PT ;  /* 0x000000080000780c */ /* 0x000fc80003f25270 */
[----:B0-----:R-:W-:Y:S02]  /*94b0*/  SEL R2, RZ, 0x1, P1 ;  /* 0x00000001ff027807 */ /* 0x001fe40000800000 */
[----:B------:R-:W-:Y:S02]  /*94c0*/  SEL R0, R0, RZ, P1 ;  /* 0x000000ff00007207 */ /* 0x000fe40000800000 */
[----:B------:R-:W-:-:S03]  /*94d0*/  LOP3.LUT R9, R9, R2, RZ, 0x3c, !PT ;  /* 0x0000000209097212 */ /* 0x000fc600078e3cff */
[----:B------:R-:W-:Y:S01]  /*94e0*/  IMAD R7, R0, 0x8, R5 ;  /* 0x0000000800077824 */ /* 0x000fe200078e0205 */
[----:B------:R-:W-:Y:S01]  /*94f0*/  SHF.L.U32 R4, R9, 0x1f, RZ ;  /* 0x0000001f09047819 */ /* 0x000fe200000006ff */
[----:B-1----:R-:W-:Y:S06]  /*9500*/  @!P0 BRA `(.L_x_194) ;  /* 0x0000000400608947 */ /* 0x002fec0003800000 */
.L_x_209:
[----:B------:R-:W1:Y:S01]  /*9510*/  SYNCS.PHASECHK.TRANS64.TRYWAIT P0, [R7+URZ], R4 ;  /* 0x00000004070075a7 */ /* 0x000e62000800017f */
[----:B------:R-:W-:-:S05]  /*9520*/  VIADD R0, R0, 0x1 ;  /* 0x0000000100007836 */ /* 0x000fca0000000000 */
[----:B------:R-:W-:-:S04]  /*9530*/  ISETP.NE.AND P1, PT, R0, 0x8, PT ;  /* 0x000000080000780c */ /* 0x000fc80003f25270 */
[----:B------:R-:W-:Y:S02]  /*9540*/  SEL R2, RZ, 0x1, P1 ;  /* 0x00000001ff027807 */ /* 0x000fe40000800000 */
[----:B------:R-:W-:Y:S02]  /*9550*/  SEL R0, R0, RZ, P1 ;  /* 0x000000ff00007207 */ /* 0x000fe40000800000 */
[----:B------:R-:W-:-:S03]  /*9560*/  LOP3.LUT R9, R9, R2, RZ, 0x3c, !PT ;  /* 0x0000000209097212 */ /* 0x000fc600078e3cff */
[----:B0-----:R-:W-:Y:S01]  /*9570*/  IMAD R6, R0, 0x8, R5 ;  /* 0x0000000800067824 */ /* 0x001fe200078e0205 */
[----:B------:R-:W-:Y:S01]  /*9580*/  SHF.L.U32 R3, R9, 0x1f, RZ ;  /* 0x0000001f09037819 */ /* 0x000fe200000006ff */
[----:B-1----:R-:W-:Y:S06]  /*9590*/  @!P0 BRA `(.L_x_195) ;  /* 0x0000000400508947 */ /* 0x002fec0003800000 */
.L_x_210:
        /* <DEDUP_REMOVED lines=9> */
.L_x_211:
        /* <DEDUP_REMOVED lines=9> */
.L_x_212:
        /* <DEDUP_REMOVED lines=9> */
.L_x_213:
[----:B------:R-:W1:Y:S01]  /*9750*/  SYNCS.PHASECHK.TRANS64.TRYWAIT P0, [R7+URZ], R4 ;  /* 0x00000004070075a7 */ /* 0x000e62000800017f */
[----:B------:R-:W-:-:S05]  /*9760*/  VIADD R0, R0, 0x1 ;  /* 0x0000000100007836 */ /* 0x000fca0000000000 */
[----:B------:R-:W-:-:S04]  /*9770*/  ISETP.NE.AND P1, PT, R0, 0x8, PT ;  /* 0x000000080000780c */ /* 0x000fc80003f25270 */
[----:B------:R-:W-:Y:S02]  /*9780*/  SEL R2, RZ, 0x1, P1 ;  /* 0x00000001ff027807 */ /* 0x000fe40000800000 */
[----:B------:R-:W-:Y:S02]  /*9790*/  SEL R0, R0, RZ, P1 ;  /* 0x000000ff00007207 */ /* 0x000fe40000800000 */
[----:B------:R-:W-:Y:S01]  /*97a0*/  LOP3.LUT R2, R9, R2, RZ, 0x3c, !PT ;  /* 0x0000000209027212 */ /* 0x000fe200078e3cff */
[----:B-1----:R-:W-:Y:S06]  /*97b0*/  @!P0 BRA `(.L_x_199) ;  /* 0x0000000400188947 */ /* 0x002fec0003800000 */
.L_x_214:
[----:B------:R-:W-:Y:S01]  /*97c0*/  IMAD R5, R0, 0x8, R5 ;  /* 0x0000000800057824 */ /* 0x000fe200078e0205 */
[----:B------:R-:W-:-:S07]  /*97d0*/  SHF.L.U32 R0, R2, 0x1f, RZ ;  /* 0x0000001f02007819 */ /* 0x000fce00000006ff */
.L_x_200:
[----:B--2---:R2:W3:Y:S02]  /*97e0*/  SYNCS.PHASECHK.TRANS64.TRYWAIT P0, [R5+URZ], R0 ;  /* 0x00000000050075a7 */ /* 0x0044e4000800017f */
[----:B---3--:R-:W-:Y:S05]  /*97f0*/  @!P0 NANOSLEEP.SYNCS 0x989680 ;  /* 0x009896800000895d */ /* 0x008fea0003900000 */
[----:B------:R-:W3:Y:S02]  /*9800*/  @!P0 SYNCS.PHASECHK.TRANS64 P0, [R5+URZ], R0 ;  /* 0x00000000050085a7 */ /* 0x000ee4000800007f */
[----:B---3--:R-:W-:Y:S05]  /*9810*/  @!P0 BRA `(.L_x_200) ;  /* 0xfffffffc00f08947 */ /* 0x008fea000383ffff */
.L_x_191:
[----:B------:R-:W-:Y:S05]  /*9820*/  BSYNC B0 ;  /* 0x0000000000007941 */ /* 0x000fea0003800000 */
.L_x_190:
[----:B------:R-:W-:Y:S05]  /*9830*/  EXIT ;  /* 0x000000000000794d */ /* 0x000fea0003800000 */
.L_x_22:
[----:B-1----:R1:W2:Y:S02]  /*9840*/  SYNCS.PHASECHK.TRANS64.TRYWAIT P1, [R3+URZ], R0 ;  /* 0x00000000030075a7 */ /* 0x0022a4000802017f */
[----:B--2---:R-:W-:Y:S05]  /*9850*/  @!P1 NANOSLEEP.SYNCS 0x989680 ;  /* 0x009896800000995d */ /* 0x004fea0003900000 */
[----:B------:R-:W2:Y:S02]  /*9860*/  @!P1 SYNCS.PHASECHK.TRANS64 P1, [R3+URZ], R0 ;  /* 0x00000000030095a7 */ /* 0x000ea4000802007f */
[----:B--2---:R-:W-:Y:S05]  /*9870*/  @!P1 BRA `(.L_x_22) ;  /* 0xfffffffc00f09947 */ /* 0x004fea000383ffff */
[----:B------:R-:W-:Y:S05]  /*9880*/  BRA `(.L_x_21) ;  /* 0xffffff7c00bc7947 */ /* 0x000fea000383ffff */
.L_x_27:
[----:B-1----:R-:W-:-:S04]  /*9890*/  IMAD.U32 R5, RZ, RZ, UR4 ;  /* 0x00000004ff057e24 */ /* 0x002fc8000f8e00ff */
[----:B------:R1:W2:Y:S03]  /*98a0*/  SYNCS.PHASECHK.TRANS64.TRYWAIT P1, [R5+URZ], R4 ;  /* 0x00000004050075a7 */ /* 0x0002a6000802017f */
[----:B--2---:R-:W-:Y:S05]  /*98b0*/  @!P1 NANOSLEEP.SYNCS 0x989680 ;  /* 0x009896800000995d */ /* 0x004fea0003900000 */
[----:B------:R-:W2:Y:S02]  /*98c0*/  @!P1 SYNCS.PHASECHK.TRANS64 P1, [R5+URZ], R4 ;  /* 0x00000004050095a7 */ /* 0x000ea4000802007f */
[----:B--2---:R-:W-:Y:S05]  /*98d0*/  @!P1 BRA `(.L_x_27) ;  /* 0xfffffffc00ec9947 */ /* 0x004fea000383ffff */
[----:B------:R-:W-:Y:S05]  /*98e0*/  BRA `(.L_x_26) ;  /* 0xffffff8400b47947 */ /* 0x000fea000383ffff */
.L_x_178:
[----:B------:R-:W-:Y:S01]  /*98f0*/  BSSY B1, `(.L_x_201) ;  /* 0x0000006000017945 */ /* 0x000fe20003800000 */
[----:B------:R-:W-:-:S07]  /*9900*/  IMAD.MOV.U32 R15, RZ, RZ, -0x1 ;  /* 0xffffffffff0f7424 */ /* 0x000fce00078e00ff */
[----:B------:R-:W-:Y:S05]  /*9910*/  WARPSYNC.COLLECTIVE R15, `(.L_x_202) ;  /* 0x000000000f0c7348 */ /* 0x000fea0003c00000 */
[----:B------:R-:W-:Y:S02]  /*9920*/  ELECT P6, UR62, PT ;  /* 0x00000000003e782f */ /* 0x000fe400038c0000 */
[----:B------:R-:W-:Y:S01]  /*9930*/  MOV R14, UR62 ;  /* 0x0000003e000e7c02 */ /* 0x000fe20008000f00 */
[----:B------:R-:W-:Y:S10]  /*9940*/  ENDCOLLECTIVE ;  /* 0x000000000000791b */ /* 0x000ff40003800000 */
.L_x_202:
[----:B------:R-:W-:Y:S05]  /*9950*/  BSYNC B1 ;  /* 0x0000000000017941 */ /* 0x000fea0003800000 */
.L_x_201:
[----:B------:R-:W-:Y:S05]  /*9960*/  BRA `(.L_x_203) ;  /* 0xffffffec00a47947 */ /* 0x000fea000383ffff */
.L_x_181:
[----:B0-----:R0:W1:Y:S02]  /*9970*/  SYNCS.PHASECHK.TRANS64.TRYWAIT P0, [R21+URZ+0x40], R6 ;  /* 0x00004006150075a7 */ /* 0x001064000800017f */
[----:B-1----:R-:W-:Y:S05]  /*9980*/  @!P0 NANOSLEEP.SYNCS 0x989680 ;  /* 0x009896800000895d */ /* 0x002fea0003900000 */
[----:B------:R-:W1:Y:S02]  /*9990*/  @!P0 SYNCS.PHASECHK.TRANS64 P0, [R21+URZ+0x40], R6 ;  /* 0x00004006150085a7 */ /* 0x000e64000800007f */
[----:B-1----:R-:W-:Y:S05]  /*99a0*/  @!P0 BRA `(.L_x_181) ;  /* 0xfffffffc00f08947 */ /* 0x002fea000383ffff */
[----:B------:R-:W-:Y:S05]  /*99b0*/  BRA `(.L_x_204) ;  /* 0xffffffec00e07947 */ /* 0x000fea000383ffff */
.L_x_189:
[----:B------:R-:W-:Y:S01]  /*99c0*/  BSSY B0, `(.L_x_205) ;  /* 0x0000006000007945 */ /* 0x000fe20003800000 */
[----:B------:R-:W-:-:S07]  /*99d0*/  IMAD.MOV.U32 R15, RZ, RZ, -0x1 ;  /* 0xffffffffff0f7424 */ /* 0x000fce00078e00ff */
[----:B------:R-:W-:Y:S05]  /*99e0*/  WARPSYNC.COLLECTIVE R15, `(.L_x_206) ;  /* 0x000000000f0c7348 */ /* 0x000fea0003c00000 */
[----:B------:R-:W-:Y:S02]  /*99f0*/  ELECT P6, UR62, PT ;  /* 0x00000000003e782f */ /* 0x000fe400038c0000 */
[----:B------:R-:W-:Y:S01]  /*9a00*/  MOV R14, UR62 ;  /* 0x0000003e000e7c02 */ /* 0x000fe20008000f00 */
[----:B------:R-:W-:Y:S10]  /*9a10*/  ENDCOLLECTIVE ;  /* 0x000000000000791b */ /* 0x000ff40003800000 */
.L_x_206:
[----:B------:R-:W-:Y:S05]  /*9a20*/  BSYNC B0 ;  /* 0x0000000000007941 */ /* 0x000fea0003800000 */
.L_x_205:
[----:B------:R-:W-:Y:S05]  /*9a30*/  BRA `(.L_x_207) ;  /* 0xfffffff8003c7947 */ /* 0x000fea000383ffff */
.L_x_193:
[----:B0-----:R0:W1:Y:S02]  /*9a40*/  SYNCS.PHASECHK.TRANS64.TRYWAIT P0, [R7+URZ], R2 ;  /* 0x00000002070075a7 */ /* 0x001064000800017f */
[----:B-1----:R-:W-:Y:S05]  /*9a50*/  @!P0 NANOSLEEP.SYNCS 0x989680 ;  /* 0x009896800000895d */ /* 0x002fea0003900000 */
[----:B------:R-:W1:Y:S02]  /*9a60*/  @!P0 SYNCS.PHASECHK.TRANS64 P0, [R7+URZ], R2 ;  /* 0x00000002070085a7 */ /* 0x000e64000800007f */
[----:B-1----:R-:W-:Y:S05]  /*9a70*/  @!P0 BRA `(.L_x_193) ;  /* 0xfffffffc00f08947 */ /* 0x002fea000383ffff */
[----:B------:R-:W-:Y:S05]  /*9a80*/  BRA `(.L_x_208) ;  /* 0xfffffff8007c7947 */ /* 0x000fea000383ffff */
.L_x_194:
[----:B0-----:R0:W1:Y:S02]  /*9a90*/  SYNCS.PHASECHK.TRANS64.TRYWAIT P0, [R6+URZ], R3 ;  /* 0x00000003060075a7 */ /* 0x001064000800017f */
[----:B-1----:R-:W-:Y:S05]  /*9aa0*/  @!P0 NANOSLEEP.SYNCS 0x989680 ;  /* 0x009896800000895d */ /* 0x002fea0003900000 */
[----:B------:R-:W1:Y:S02]  /*9ab0*/  @!P0 SYNCS.PHASECHK.TRANS64 P0, [R6+URZ], R3 ;  /* 0x00000003060085a7 */ /* 0x000e64000800007f */
[----:B-1----:R-:W-:Y:S05]  /*9ac0*/  @!P0 BRA `(.L_x_194) ;  /* 0xfffffffc00f08947 */ /* 0x002fea000383ffff */
[----:B------:R-:W-:Y:S05]  /*9ad0*/  BRA `(.L_x_209) ;  /* 0xfffffff8008c7947 */ /* 0x000fea000383ffff */
.L_x_195:
[----:B0-----:R0:W1:Y:S02]  /*9ae0*/  SYNCS.PHASECHK.TRANS64.TRYWAIT P0, [R7+URZ], R4 ;  /* 0x00000004070075a7 */ /* 0x001064000800017f */
[----:B-1----:R-:W-:Y:S05]  /*9af0*/  @!P0 NANOSLEEP.SYNCS 0x989680 ;  /* 0x009896800000895d */ /* 0x002fea0003900000 */
[----:B------:R-:W1:Y:S02]  /*9b00*/  @!P0 SYNCS.PHASECHK.TRANS64 P0, [R7+URZ], R4 ;  /* 0x00000004070085a7 */ /* 0x000e64000800007f */
[----:B-1----:R-:W-:Y:S05]  /*9b10*/  @!P0 BRA `(.L_x_195) ;  /* 0xfffffffc00f08947 */ /* 0x002fea000383ffff */
[----:B------:R-:W-:Y:S05]  /*9b20*/  BRA `(.L_x_210) ;  /* 0xfffffff8009c7947 */ /* 0x000fea000383ffff */
.L_x_196:
[----:B0-----:R0:W1:Y:S02]  /*9b30*/  SYNCS.PHASECHK.TRANS64.TRYWAIT P0, [R6+URZ], R3 ;  /* 0x00000003060075a7 */ /* 0x001064000800017f */
[----:B-1----:R-:W-:Y:S05]  /*9b40*/  @!P0 NANOSLEEP.SYNCS 0x989680 ;  /* 0x009896800000895d */ /* 0x002fea0003900000 */
[----:B------:R-:W1:Y:S02]  /*9b50*/  @!P0 SYNCS.PHASECHK.TRANS64 P0, [R6+URZ], R3 ;  /* 0x00000003060085a7 */ /* 0x000e64000800007f */
[----:B-1----:R-:W-:Y:S05]  /*9b60*/  @!P0 BRA `(.L_x_196) ;  /* 0xfffffffc00f08947 */ /* 0x002fea000383ffff */
[----:B------:R-:W-:Y:S05]  /*9b70*/  BRA `(.L_x_211) ;  /* 0xfffffff800ac7947 */ /* 0x000fea000383ffff */
.L_x_197:
[----:B0-----:R0:W1:Y:S02]  /*9b80*/  SYNCS.PHASECHK.TRANS64.TRYWAIT P0, [R7+URZ], R4 ;  /* 0x00000004070075a7 */ /* 0x001064000800017f */
[----:B-1----:R-:W-:Y:S05]  /*9b90*/  @!P0 NANOSLEEP.SYNCS 0x989680 ;  /* 0x009896800000895d */ /* 0x002fea0003900000 */
[----:B------:R-:W1:Y:S02]  /*9ba0*/  @!P0 SYNCS.PHASECHK.TRANS64 P0, [R7+URZ], R4 ;  /* 0x00000004070085a7 */ /* 0x000e64000800007f */
[----:B-1----:R-:W-:Y:S05]  /*9bb0*/  @!P0 BRA `(.L_x_197) ;  /* 0xfffffffc00f08947 */ /* 0x002fea000383ffff */
[----:B------:R-:W-:Y:S05]  /*9bc0*/  BRA `(.L_x_212) ;  /* 0xfffffff800bc7947 */ /* 0x000fea000383ffff */
.L_x_198:
[----:B0-----:R0:W1:Y:S02]  /*9bd0*/  SYNCS.PHASECHK.TRANS64.TRYWAIT P0, [R6+URZ], R3 ;  /* 0x00000003060075a7 */ /* 0x001064000800017f */
[----:B-1----:R-:W-:Y:S05]  /*9be0*/  @!P0 NANOSLEEP.SYNCS 0x989680 ;  /* 0x009896800000895d */ /* 0x002fea0003900000 */
[----:B------:R-:W1:Y:S02]  /*9bf0*/  @!P0 SYNCS.PHASECHK.TRANS64 P0, [R6+URZ], R3 ;  /* 0x00000003060085a7 */ /* 0x000e64000800007f */
[----:B-1----:R-:W-:Y:S05]  /*9c00*/  @!P0 BRA `(.L_x_198) ;  /* 0xfffffffc00f08947 */ /* 0x002fea000383ffff */
[----:B------:R-:W-:Y:S05]  /*9c10*/  BRA `(.L_x_213) ;  /* 0xfffffff800cc7947 */ /* 0x000fea000383ffff */
.L_x_199:
[----:B-1----:R1:W2:Y:S02]  /*9c20*/  SYNCS.PHASECHK.TRANS64.TRYWAIT P0, [R7+URZ], R4 ;  /* 0x00000004070075a7 */ /* 0x0022a4000800017f */
[----:B--2---:R-:W-:Y:S05]  /*9c30*/  @!P0 NANOSLEEP.SYNCS 0x989680 ;  /* 0x009896800000895d */ /* 0x004fea0003900000 */
[----:B------:R-:W2:Y:S02]  /*9c40*/  @!P0 SYNCS.PHASECHK.TRANS64 P0, [R7+URZ], R4 ;  /* 0x00000004070085a7 */ /* 0x000ea4000800007f */
[----:B--2---:R-:W-:Y:S05]  /*9c50*/  @!P0 BRA `(.L_x_199) ;  /* 0xfffffffc00f08947 */ /* 0x004fea000383ffff */
[----:B------:R-:W-:Y:S05]  /*9c60*/  BRA `(.L_x_214) ;  /* 0xfffffff800d47947 */ /* 0x000fea000383ffff */
.L_x_215:
[----:B------:R-:W-:-:S00]  /*9c70*/  BRA `(.L_x_215) ;  /* 0xfffffffc00fc7947 */ /* 0x000fc0000383ffff */
[----:B------:R-:W-:-:S00]  /*9c80*/  NOP ;  /* 0x0000000000007918 */ /* 0x000fc00000000000 */
[----:B------:R-:W-:-:S00]  /*9c90*/  NOP ;  /* 0x0000000000007918 */ /* 0x000fc00000000000 */
[----:B------:R-:W-:-:S00]  /*9ca0*/  NOP ;  /* 0x0000000000007918 */ /* 0x000fc00000000000 */
[----:B------:R-:W-:-:S00]  /*9cb0*/  NOP ;  /* 0x0000000000007918 */ /* 0x000fc00000000000 */
[----:B------:R-:W-:-:S00]  /*9cc0*/  NOP ;  /* 0x0000000000007918 */ /* 0x000fc00000000000 */
[----:B------:R-:W-:-:S00]  /*9cd0*/  NOP ;  /* 0x0000000000007918 */ /* 0x000fc00000000000 */
[----:B------:R-:W-:-:S00]  /*9ce0*/  NOP ;  /* 0x0000000000007918 */ /* 0x000fc00000000000 */
[----:B------:R-:W-:-:S00]  /*9cf0*/  NOP ;  /* 0x0000000000007918 */ /* 0x000fc00000000000 */
.L_x_216:


//--------------------- .nv.global.init           --------------------------
	.section	.nv.global.init,"aw",@progbits
.nv.global.init:
	.type		$str$22,@object
	.size		$str$22,($str$23 - $str$22)
$str$22:
        /*0000*/ 	.byte	0x6b, 0x5f, 0x74, 0x69, 0x6c, 0x65, 0x5f, 0x63, 0x6f, 0x75, 0x6e, 0x74, 0x20, 0x3e, 0x3d, 0x20
        /*0010*/ 	.byte	0x31, 0x00
	.type		$str$23,@object
	.size		$str$23,(__unnamed_1 - $str$23)
$str$23:
        /*0012*/ 	.byte	0x2f, 0x74, 0x6d, 0x70, 0x2f, 0x63, 0x75, 0x74, 0x6c, 0x61, 0x73, 0x73, 0x5f, 0x73, 0x77, 0x65
        /*0022*/ 	.byte	0x65, 0x70, 0x5f, 0x73, 0x72, 0x63, 0x2f, 0x69, 0x6e, 0x63, 0x6c, 0x75, 0x64, 0x65, 0x2f, 0x63
        /*0032*/ 	.byte	0x75, 0x74, 0x6c, 0x61, 0x73, 0x73, 0x2f, 0x67, 0x65, 0x6d, 0x6d, 0x2f, 0x63, 0x6f, 0x6c, 0x6c
        /*0042*/ 	.byte	0x65, 0x63, 0x74, 0x69, 0x76, 0x65, 0x2f, 0x73, 0x6d, 0x39, 0x30, 0x5f, 0x6d, 0x6d, 0x61, 0x5f
        /*0052*/ 	.byte	0x74, 0x6d, 0x61, 0x5f, 0x67, 0x6d, 0x6d, 0x61, 0x5f, 0x73, 0x73, 0x5f, 0x77, 0x61, 0x72, 0x70
        /*0062*/ 	.byte	0x73, 0x70, 0x65, 0x63, 0x69, 0x61, 0x6c, 0x69, 0x7a, 0x65, 0x64, 0x2e, 0x68, 0x70, 0x70, 0x00
	.type		__unnamed_1,@object
	.size		__unnamed_1,(.L_0 - __unnamed_1)
__unnamed_1:
        /*0072*/ 	.byte	0x76, 0x6f, 0x69, 0x64, 0x20, 0x63, 0x75, 0x74, 0x6c, 0x61, 0x73, 0x73, 0x3a, 0x3a, 0x67, 0x65
        /* <DEDUP_REMOVED lines=180> */
        /*0bc2*/ 	.byte	0x79, 0x5d, 0x00
.L_0:


//--------------------- .nv.shared._ZN7cutlass13device_kernelINS_4gemm6kernel13GemmUniversalIN4cute5tupleIJiiiiEEENS1_10collective13CollectiveMmaINS1_34MainloopSm90TmaGmmaWarpSpecializedILi8ENS5_IJNS4_1CILi2EEENSA_ILi1EEESC_EEENS1_35KernelTmaWarpSpecializedCooperativeEEENS5_IJNSA_ILi384EEENSA_ILi48EEENSA_ILi32EEEEEENS_6half_tENS5_IJlSC_lEEESK_SL_NS4_8TiledMMAINS4_8MMA_AtomIJNS4_4SM904GMMA25MMA_64x16x16_F32F16F16_SSILNSP_5MajorE0ELSR_0ELNSP_7ScaleInE1ELSS_1EEEEEENS4_6LayoutISD_NS5_IJSC_NSA_ILi0EEESW_EEEEENS5_IJNS4_10UnderscoreESZ_SZ_EEEEENS4_13SM90_TMA_LOADENS4_14ComposedLayoutINS4_7SwizzleILi2ELi4ELi3EEENS4_18smem_ptr_flag_bitsILi16EEENSV_INS5_IJNSA_ILi8EEESI_EEENS5_IJSI_SC_EEEEEEEvNS4_8identityENS4_23SM90_TMA_LOAD_MULTICASTES1C_vS1D_EENS_8epilogue10collective6detail29Sm90TmaWarpSpecializedAdapterINS1H_15DefaultEpilogueISK_SL_SL_NS1G_6thread17LinearCombinationISK_Li1EffLNS1L_9ScaleType4KindE0ELNS_15FloatRoundStyleE2ESK_EENS1_15EpilogueDefaultEEEEEvvEEEEvNT_6ParamsE --------------------------
	.section	.nv.shared._ZN7cutlass13device_kernelINS_4gemm6kernel13GemmUniversalIN4cute5tupleIJiiiiEEENS1_10collective13CollectiveMmaINS1_34MainloopSm90TmaGmmaWarpSpecializedILi8ENS5_IJNS4_1CILi2EEENSA_ILi1EEESC_EEENS1_35KernelTmaWarpSpecializedCooperativeEEENS5_IJNSA_ILi384EEENSA_ILi48EEENSA_ILi32EEEEEENS_6half_tENS5_IJlSC_lEEESK_SL_NS4_8TiledMMAINS4_8MMA_AtomIJNS4_4SM904GMMA25MMA_64x16x16_F32F16F16_SSILNSP_5MajorE0ELSR_0ELNSP_7ScaleInE1ELSS_1EEEEEENS4_6LayoutISD_NS5_IJSC_NSA_ILi0EEESW_EEEEENS5_IJNS4_10UnderscoreESZ_SZ_EEEEENS4_13SM90_TMA_LOADENS4_14ComposedLayoutINS4_7SwizzleILi2ELi4ELi3EEENS4_18smem_ptr_flag_bitsILi16EEENSV_INS5_IJNSA_ILi8EEESI_EEENS5_IJSI_SC_EEEEEEEvNS4_8identityENS4_23SM90_TMA_LOAD_MULTICASTES1C_vS1D_EENS_8epilogue10collective6detail29Sm90TmaWarpSpecializedAdapterINS1H_15DefaultEpilogueISK_SL_SL_NS1G_6thread17LinearCombinationISK_Li1EffLNS1L_9ScaleType4KindE0ELNS_15FloatRoundStyleE2ESK_EENS1_15EpilogueDefaultEEEEEvvEEEEvNT_6ParamsE,"aw",@nobits
	.sectionflags	@""
	.align	16
	.zero		1024


//--------------------- .nv.shared.reserved.0     --------------------------
	.section	.nv.shared.reserved.0,"aw",@nobits
	.weak		__nv_reservedSMEM_offset_0_alias
	.size		__nv_reservedSMEM_offset_0_alias, 0, 0
	.other		__nv_reservedSMEM_offset_0_alias,@"STO_CUDA_RESERVED_SHARED STV_DEFAULT"
__nv_reservedSMEM_offset_0_alias:
	.zero		0


//--------------------- .nv.global                --------------------------
	.section	.nv.global,"aw",@nobits
.nv.global:
	.type		_ZN40_INTERNAL_d3243562_4_k_cu_43bf3998_119324cute1_E,@object
	.size		_ZN40_INTERNAL_d3243562_4_k_cu_43bf3998_119324cute1_E,(_ZN40_INTERNAL_d3243562_4_k_cu_43bf3998_119324cuda3std3__45__cpo6cbeginE - _ZN40_INTERNAL_d3243562_4_k_cu_43bf3998_119324cute1_E)
_ZN40_INTERNAL_d3243562_4_k_cu_43bf3998_119324cute1_E:
	.zero		1
	.type		_ZN40_INTERNAL_d3243562_4_k_cu_43bf3998_119324cuda3std3__45__cpo6cbeginE,@object
	.size		_ZN40_INTERNAL_d3243562_4_k_cu_43bf3998_119324cuda3std3__45__cpo6cbeginE,(_ZN40_INTERNAL_d3243562_4_k_cu_43bf3998_119324cuda3std3__48in_placeE - _ZN40_INTERNAL_d3243562_4_k_cu_43bf3998_119324cuda3std3__45__cpo6cbeginE)
_ZN40_INTERNAL_d3243562_4_k_cu_43bf3998_119324cuda3std3__45__cpo6cbeginE:
	.zero		1
	.type		_ZN40_INTERNAL_d3243562_4_k_cu_43bf3998_119324cuda3std3__48in_placeE,@object
	.size		_ZN40_INTERNAL_d3243562_4_k_cu_43bf3998_119324cuda3std3__48in_placeE,(_ZN40_INTERNAL_d3243562_4_k_cu_43bf3998_119324cuda3std6ranges3__45__cpo9iter_moveE - _ZN40_INTERNAL_d3243562_4_k_cu_43bf3998_119324cuda3std3__48in_placeE)
_ZN40_INTERNAL_d3243562_4_k_cu_43bf3998_119324cuda3std3__48in_placeE:
	.zero		1
	.type		_ZN40_INTERNAL_d3243562_4_k_cu_43bf3998_119324cuda3std6ranges3__45__cpo9iter_moveE,@object
	.size		_ZN40_INTERNAL_d3243562_4_k_cu_43bf3998_119324cuda3std6ranges3__45__cpo9iter_moveE,(_ZN40_INTERNAL_d3243562_4_k_cu_43bf3998_119324cuda3std3__45__cpo5beginE - _ZN40_INTERNAL_d3243562_4_k_cu_43bf3998_119324cuda3std6ranges3__45__cpo9iter_moveE)
_ZN40_INTERNAL_d3243562_4_k_cu_43bf3998_119324cuda3std6ranges3__45__cpo9iter_moveE:
	.zero		1
	.type		_ZN40_INTERNAL_d3243562_4_k_cu_43bf3998_119324cuda3std3__45__cpo5beginE,@object
	.size		_ZN40_INTERNAL_d3243562_4_k_cu_43bf3998_119324cuda3std3__45__cpo5beginE,(_ZN40_INTERNAL_d3243562_4_k_cu_43bf3998_119324cuda3std3__442_GLOBAL__N__d3243562_4_k_cu_43bf3998_119326ignoreE - _ZN40_INTERNAL_d3243562_4_k_cu_43bf3998_119324cuda3std3__45__cpo5beginE)
_ZN40_INTERNAL_d3243562_4_k_cu_43bf3998_119324cuda3std3__45__cpo5beginE:
	.zero		1
	.type		_ZN40_INTERNAL_d3243562_4_k_cu_43bf3998_119324cuda3std3__442_GLOBAL__N__d3243562_4_k_cu_43bf3998_119326ignoreE,@object
	.size		_ZN40_INTERNAL_d3243562_4_k_cu_43bf3998_119324cuda3std3__442_GLOBAL__N__d3243562_4_k_cu_43bf3998_119326ignoreE,(_ZN40_INTERNAL_d3243562_4_k_cu_43bf3998_119324cute7productE - _ZN40_INTERNAL_d3243562_4_k_cu_43bf3998_119324cuda3std3__442_GLOBAL__N__d3243562_4_k_cu_43bf3998_119326ignoreE)
_ZN40_INTERNAL_d3243562_4_k_cu_43bf3998_119324cuda3std3__442_GLOBAL__N__d3243562_4_k_cu_43bf3998_119326ignoreE:
	.zero		1
	.type		_ZN40_INTERNAL_d3243562_4_k_cu_43bf3998_119324cute7productE,@object
	.size		_ZN40_INTERNAL_d3243562_4_k_cu_43bf3998_119324cute7productE,(_ZN40_INTERNAL_d3243562_4_k_cu_43bf3998_119324cuda3std3__45__cpo3endE - _ZN40_INTERNAL_d3243562_4_k_cu_43bf3998_119324cute7productE)
_ZN40_INTERNAL_d3243562_4_k_cu_43bf3998_119324cute7productE:
	.zero		1
	.type		_ZN40_INTERNAL_d3243562_4_k_cu_43bf3998_119324cuda3std3__45__cpo3endE,@object
	.size		_ZN40_INTERNAL_d3243562_4_k_cu_43bf3998_119324cuda3std3__45__cpo3endE,(_ZN40_INTERNAL_d3243562_4_k_cu_43bf3998_119324cuda3std3__419piecewise_constructE - _ZN40_INTERNAL_d3243562_4_k_cu_43bf3998_119324cuda3std3__45__cpo3endE)
_ZN40_INTERNAL_d3243562_4_k_cu_43bf3998_119324cuda3std3__45__cpo3endE:
	.zero		1
	.type		_ZN40_INTERNAL_d3243562_4_k_cu_43bf3998_119324cuda3std3__419piecewise_constructE,@object
	.size		_ZN40_INTERNAL_d3243562_4_k_cu_43bf3998_119324cuda3std3__419piecewise_constructE,(_ZN40_INTERNAL_d3243562_4_k_cu_43bf3998_119324cuda3std3__45__cpo4cendE - _ZN40_INTERNAL_d3243562_4_k_cu_43bf3998_119324cuda3std3__419piecewise_constructE)
_ZN40_INTERNAL_d3243562_4_k_cu_43bf3998_119324cuda3std3__419piecewise_constructE:
	.zero		1
	.type		_ZN40_INTERNAL_d3243562_4_k_cu_43bf3998_119324cuda3std3__45__cpo4cendE,@object
	.size		_ZN40_INTERNAL_d3243562_4_k_cu_43bf3998_119324cuda3std3__45__cpo4cendE,(_ZN40_INTERNAL_d3243562_4_k_cu_43bf3998_119324cuda3std6ranges3__45__cpo4swapE - _ZN40_INTERNAL_d3243562_4_k_cu_43bf3998_119324cuda3std3__45__cpo4cendE)
_ZN40_INTERNAL_d3243562_4_k_cu_43bf3998_119324cuda3std3__45__cpo4cendE:
	.zero		1
	.type		_ZN40_INTERNAL_d3243562_4_k_cu_43bf3998_119324cuda3std6ranges3__45__cpo4swapE,@object
	.size		_ZN40_INTERNAL_d3243562_4_k_cu_43bf3998_119324cuda3std6ranges3__45__cpo4swapE,(.L_8 - _ZN40_INTERNAL_d3243562_4_k_cu_43bf3998_119324cuda3std6ranges3__45__cpo4swapE)
_ZN40_INTERNAL_d3243562_4_k_cu_43bf3998_119324cuda3std6ranges3__45__cpo4swapE:
	.zero		1
.L_8:


//--------------------- .nv.constant0._ZN7cutlass13device_kernelINS_4gemm6kernel13GemmUniversalIN4cute5tupleIJiiiiEEENS1_10collective13CollectiveMmaINS1_34MainloopSm90TmaGmmaWarpSpecializedILi8ENS5_IJNS4_1CILi2EEENSA_ILi1EEESC_EEENS1_35KernelTmaWarpSpecializedCooperativeEEENS5_IJNSA_ILi384EEENSA_ILi48EEENSA_ILi32EEEEEENS_6half_tENS5_IJlSC_lEEESK_SL_NS4_8TiledMMAINS4_8MMA_AtomIJNS4_4SM904GMMA25MMA_64x16x16_F32F16F16_SSILNSP_5MajorE0ELSR_0ELNSP_7ScaleInE1ELSS_1EEEEEENS4_6LayoutISD_NS5_IJSC_NSA_ILi0EEESW_EEEEENS5_IJNS4_10UnderscoreESZ_SZ_EEEEENS4_13SM90_TMA_LOADENS4_14ComposedLayoutINS4_7SwizzleILi2ELi4ELi3EEENS4_18smem_ptr_flag_bitsILi16EEENSV_INS5_IJNSA_ILi8EEESI_EEENS5_IJSI_SC_EEEEEEEvNS4_8identityENS4_23SM90_TMA_LOAD_MULTICASTES1C_vS1D_EENS_8epilogue10collective6detail29Sm90TmaWarpSpecializedAdapterINS1H_15DefaultEpilogueISK_SL_SL_NS1G_6thread17LinearCombinationISK_Li1EffLNS1L_9ScaleType4KindE0ELNS_15FloatRoundStyleE2ESK_EENS1_15EpilogueDefaultEEEEEvvEEEEvNT_6ParamsE --------------------------
	.section	.nv.constant0._ZN7cutlass13device_kernelINS_4gemm6kernel13GemmUniversalIN4cute5tupleIJiiiiEEENS1_10collective13CollectiveMmaINS1_34MainloopSm90TmaGmmaWarpSpecializedILi8ENS5_IJNS4_1CILi2EEENSA_ILi1EEESC_EEENS1_35KernelTmaWarpSpecializedCooperativeEEENS5_IJNSA_ILi384EEENSA_ILi48EEENSA_ILi32EEEEEENS_6half_tENS5_IJlSC_lEEESK_SL_NS4_8TiledMMAINS4_8MMA_AtomIJNS4_4SM904GMMA25MMA_64x16x16_F32F16F16_SSILNSP_5MajorE0ELSR_0ELNSP_7ScaleInE1ELSS_1EEEEEENS4_6LayoutISD_NS5_IJSC_NSA_ILi0EEESW_EEEEENS5_IJNS4_10UnderscoreESZ_SZ_EEEEENS4_13SM90_TMA_LOADENS4_14ComposedLayoutINS4_7SwizzleILi2ELi4ELi3EEENS4_18smem_ptr_flag_bitsILi16EEENSV_INS5_IJNSA_ILi8EEESI_EEENS5_IJSI_SC_EEEEEEEvNS4_8identityENS4_23SM90_TMA_LOAD_MULTICASTES1C_vS1D_EENS_8epilogue10collective6detail29Sm90TmaWarpSpecializedAdapterINS1H_15DefaultEpilogueISK_SL_SL_NS1G_6thread17LinearCombinationISK_Li1EffLNS1L_9ScaleType4KindE0ELNS_15FloatRoundStyleE2ESK_EENS1_15EpilogueDefaultEEEEEvvEEEEvNT_6ParamsE,"a",@progbits
	.sectionflags	@""
	.align	4
.nv.constant0._ZN7cutlass13device_kernelINS_4gemm6kernel13GemmUniversalIN4cute5tupleIJiiiiEEENS1_10collective13CollectiveMmaINS1_34MainloopSm90TmaGmmaWarpSpecializedILi8ENS5_IJNS4_1CILi2EEENSA_ILi1EEESC_EEENS1_35KernelTmaWarpSpecializedCooperativeEEENS5_IJNSA_ILi384EEENSA_ILi48EEENSA_ILi32EEEEEENS_6half_tENS5_IJlSC_lEEESK_SL_NS4_8TiledMMAINS4_8MMA_AtomIJNS4_4SM904GMMA25MMA_64x16x16_F32F16F16_SSILNSP_5MajorE0ELSR_0ELNSP_7ScaleInE1ELSS_1EEEEEENS4_6LayoutISD_NS5_IJSC_NSA_ILi0EEESW_EEEEENS5_IJNS4_10UnderscoreESZ_SZ_EEEEENS4_13SM90_TMA_LOADENS4_14ComposedLayoutINS4_7SwizzleILi2ELi4ELi3EEENS4_18smem_ptr_flag_bitsILi16EEENSV_INS5_IJNSA_ILi8EEESI_EEENS5_IJSI_SC_EEEEEEEvNS4_8identityENS4_23SM90_TMA_LOAD_MULTICASTES1C_vS1D_EENS_8epilogue10collective6detail29Sm90TmaWarpSpecializedAdapterINS1H_15DefaultEpilogueISK_SL_SL_NS1G_6thread17LinearCombinationISK_Li1EffLNS1L_9ScaleType4KindE0ELNS_15FloatRoundStyleE2ESK_EENS1_15EpilogueDefaultEEEEEvvEEEEvNT_6ParamsE:
	.zero		1664


//--------------------- SYMBOLS --------------------------

	.type		.nv.reservedSmem.offset0,@object
	.size		.nv.reservedSmem.offset0,0x4
	.type		__assertfail,@function
